	.target	sm_100a

	.elftype	@"ET_EXEC"


//--------------------- .note.nv.tkinfo           --------------------------
	.section	.note.nv.tkinfo,"",@"SHT_NOTE"
	.sectionflags	@"SHF_NOTE_NV_TKINFO"
	.tkinfo
        /*0018*/ 	.word	0x00000002
        /*0030*/ 	.string	""
        /*0030*/ 	.string	"ptxas"
        /*0030*/ 	.string	"Cuda compilation tools, release 13.0, V13.0.88"
        /*0030*/ 	.string	"Build cuda_13.0.r13.0/compiler.36424714_0"
        /*0030*/ 	.string	"-arch sm_100a -m 64 "



//--------------------- .note.nv.cuinfo           --------------------------
	.section	.note.nv.cuinfo,"",@"SHT_NOTE"
	.sectionflags	@"SHF_NOTE_NV_CUINFO"
        /*0018*/ 	.short	0x0002
        /*001a*/ 	.short	0x0064
        /*001c*/ 	.short	0x0082
	.zero		2


//--------------------- .nv.info                  --------------------------
	.section	.nv.info,"",@"SHT_CUDA_INFO"
	.align	4


	//----- nvinfo : EIATTR_REGCOUNT
	.align		4
        /*0000*/ 	.byte	0x04, 0x2f
        /*0002*/ 	.short	(.L_19 - .L_18)
	.align		4
.L_18:
        /*0004*/ 	.word	index@(_ZN7cutlass13device_kernelINS_4conv6kernel13ConvUniversalINS1_16ConvProblemShapeILNS1_8OperatorE0ELi2EEENS1_10collective14CollectiveConvINS1_47MainloopSm100TmaUmmaWarpSpecializedImplicitGemmILS5_0ELi8ELi2ELi1ELi2EN4cute5tupleIJNSA_1CILi2EEENSC_ILi1EEESE_EEEEENSB_IJNSC_ILi64EEENSC_ILi128EEENSB_IJSH_EEEEEENS_6half_tESL_NSA_8TiledMMAINSA_8MMA_AtomIJNSA_20SM100_MMA_F16BF16_SSISL_SL_fLi64ELi128ELNSA_4UMMA5MajorE0ELSQ_0ELNSP_7ScaleInE0ELSR_0EEEEEENSA_6LayoutINSB_IJSE_SE_SE_EEENSB_IJNSC_ILi0EEESW_SW_EEEEENSB_IJNSA_10UnderscoreESZ_SZ_EEEEENS7_6detail27Sm100ImplicitGemmTileTraitsINSA_20SM90_TMA_LOAD_IM2COLENSA_14ComposedLayoutINSA_7SwizzleILi3ELi4ELi3EEENSA_18smem_ptr_flag_bitsILi16EEENSU_INSB_IJNSC_ILi8EEESH_EEENSB_IJSH_SE_EEEEEEEvEENS13_INSA_23SM90_TMA_LOAD_MULTICASTES1E_vEEEENS_8epilogue10collective18CollectiveEpilogueINS1J_23Sm100TmaWarpSpecializedILi4ELi2ELi16ELb1ELb0EEEJSK_NSB_IJNSU_ISH_SE_EENSU_INSC_ILi32EEESE_EEEEESL_NSB_IJNSB_IJlllEEESE_SW_EEESL_S1T_NS1J_6fusion15FusionCallbacksIS1N_NS1U_17LinearCombinationISL_fSL_fLNS_15FloatRoundStyleE2EEESK_S1R_JEEENSA_5SM1004TMEM4LOAD26SM100_TMEM_LOAD_16dp256b4xES14_NS15_INS16_ILi2ELi4ELi3EEES19_NSU_INSB_IJS1A_S1P_EEENSB_IJS1P_SE_EEEEEEENSA_17SM75_U32x4_LDSM_NENSA_21SM90_TMA_STORE_IM2COLES28_NSA_17SM90_U32x4_STSM_NENSA_39AutoVectorizingCopyWithAssumedAlignmentILi128EEEEEEvvEEEEvNT_6ParamsE)
        /*0008*/ 	.word	0x0000004e


	//----- nvinfo : EIATTR_FRAME_SIZE
	.align		4
.L_19:
        /*000c*/ 	.byte	0x04, 0x11
        /*000e*/ 	.short	(.L_21 - .L_20)
	.align		4
.L_20:
        /*0010*/ 	.word	index@($__internal_2_$__cuda_sm10x_tcgen05_guardrail_trap_unallocated_columns_being_dealloced)
        /*0014*/ 	.word	0x00000008


	//----- nvinfo : EIATTR_FRAME_SIZE
	.align		4
.L_21:
        /*0018*/ 	.byte	0x04, 0x11
        /*001a*/ 	.short	(.L_23 - .L_22)
	.align		4
.L_22:
        /*001c*/ 	.word	index@($__internal_1_$__cuda_sm10x_tcgen05_guardrail_trap_phase_invalid_during_alloc)
        /*0020*/ 	.word	0x00000008


	//----- nvinfo : EIATTR_FRAME_SIZE
	.align		4
.L_23:
        /*0024*/ 	.byte	0x04, 0x11
        /*0026*/ 	.short	(.L_25 - .L_24)
	.align		4
.L_24:
        /*0028*/ 	.word	index@($__internal_0_$__cuda_sm10x_tcgen05_guardrail_trap_col_being_dealloced_not_returned_by_alloc)
        /*002c*/ 	.word	0x00000008


	//----- nvinfo : EIATTR_FRAME_SIZE
	.align		4
.L_25:
        /*0030*/ 	.byte	0x04, 0x11
        /*0032*/ 	.short	(.L_27 - .L_26)
	.align		4
.L_26:
        /*0034*/ 	.word	index@(_ZN7cutlass13device_kernelINS_4conv6kernel13ConvUniversalINS1_16ConvProblemShapeILNS1_8OperatorE0ELi2EEENS1_10collective14CollectiveConvINS1_47MainloopSm100TmaUmmaWarpSpecializedImplicitGemmILS5_0ELi8ELi2ELi1ELi2EN4cute5tupleIJNSA_1CILi2EEENSC_ILi1EEESE_EEEEENSB_IJNSC_ILi64EEENSC_ILi128EEENSB_IJSH_EEEEEENS_6half_tESL_NSA_8TiledMMAINSA_8MMA_AtomIJNSA_20SM100_MMA_F16BF16_SSISL_SL_fLi64ELi128ELNSA_4UMMA5MajorE0ELSQ_0ELNSP_7ScaleInE0ELSR_0EEEEEENSA_6LayoutINSB_IJSE_SE_SE_EEENSB_IJNSC_ILi0EEESW_SW_EEEEENSB_IJNSA_10UnderscoreESZ_SZ_EEEEENS7_6detail27Sm100ImplicitGemmTileTraitsINSA_20SM90_TMA_LOAD_IM2COLENSA_14ComposedLayoutINSA_7SwizzleILi3ELi4ELi3EEENSA_18smem_ptr_flag_bitsILi16EEENSU_INSB_IJNSC_ILi8EEESH_EEENSB_IJSH_SE_EEEEEEEvEENS13_INSA_23SM90_TMA_LOAD_MULTICASTES1E_vEEEENS_8epilogue10collective18CollectiveEpilogueINS1J_23Sm100TmaWarpSpecializedILi4ELi2ELi16ELb1ELb0EEEJSK_NSB_IJNSU_ISH_SE_EENSU_INSC_ILi32EEESE_EEEEESL_NSB_IJNSB_IJlllEEESE_SW_EEESL_S1T_NS1J_6fusion15FusionCallbacksIS1N_NS1U_17LinearCombinationISL_fSL_fLNS_15FloatRoundStyleE2EEESK_S1R_JEEENSA_5SM1004TMEM4LOAD26SM100_TMEM_LOAD_16dp256b4xES14_NS15_INS16_ILi2ELi4ELi3EEES19_NSU_INSB_IJS1A_S1P_EEENSB_IJS1P_SE_EEEEEEENSA_17SM75_U32x4_LDSM_NENSA_21SM90_TMA_STORE_IM2COLES28_NSA_17SM90_U32x4_STSM_NENSA_39AutoVectorizingCopyWithAssumedAlignmentILi128EEEEEEvvEEEEvNT_6ParamsE)
        /*0038*/ 	.word	0x00000008


	//----- nvinfo : EIATTR_MIN_STACK_SIZE
	.align		4
.L_27:
        /*003c*/ 	.byte	0x04, 0x12
        /*003e*/ 	.short	(.L_29 - .L_28)
	.align		4
.L_28:
        /*0040*/ 	.word	index@(_ZN7cutlass13device_kernelINS_4conv6kernel13ConvUniversalINS1_16ConvProblemShapeILNS1_8OperatorE0ELi2EEENS1_10collective14CollectiveConvINS1_47MainloopSm100TmaUmmaWarpSpecializedImplicitGemmILS5_0ELi8ELi2ELi1ELi2EN4cute5tupleIJNSA_1CILi2EEENSC_ILi1EEESE_EEEEENSB_IJNSC_ILi64EEENSC_ILi128EEENSB_IJSH_EEEEEENS_6half_tESL_NSA_8TiledMMAINSA_8MMA_AtomIJNSA_20SM100_MMA_F16BF16_SSISL_SL_fLi64ELi128ELNSA_4UMMA5MajorE0ELSQ_0ELNSP_7ScaleInE0ELSR_0EEEEEENSA_6LayoutINSB_IJSE_SE_SE_EEENSB_IJNSC_ILi0EEESW_SW_EEEEENSB_IJNSA_10UnderscoreESZ_SZ_EEEEENS7_6detail27Sm100ImplicitGemmTileTraitsINSA_20SM90_TMA_LOAD_IM2COLENSA_14ComposedLayoutINSA_7SwizzleILi3ELi4ELi3EEENSA_18smem_ptr_flag_bitsILi16EEENSU_INSB_IJNSC_ILi8EEESH_EEENSB_IJSH_SE_EEEEEEEvEENS13_INSA_23SM90_TMA_LOAD_MULTICASTES1E_vEEEENS_8epilogue10collective18CollectiveEpilogueINS1J_23Sm100TmaWarpSpecializedILi4ELi2ELi16ELb1ELb0EEEJSK_NSB_IJNSU_ISH_SE_EENSU_INSC_ILi32EEESE_EEEEESL_NSB_IJNSB_IJlllEEESE_SW_EEESL_S1T_NS1J_6fusion15FusionCallbacksIS1N_NS1U_17LinearCombinationISL_fSL_fLNS_15FloatRoundStyleE2EEESK_S1R_JEEENSA_5SM1004TMEM4LOAD26SM100_TMEM_LOAD_16dp256b4xES14_NS15_INS16_ILi2ELi4ELi3EEES19_NSU_INSB_IJS1A_S1P_EEENSB_IJS1P_SE_EEEEEEENSA_17SM75_U32x4_LDSM_NENSA_21SM90_TMA_STORE_IM2COLES28_NSA_17SM90_U32x4_STSM_NENSA_39AutoVectorizingCopyWithAssumedAlignmentILi128EEEEEEvvEEEEvNT_6ParamsE)
        /*0044*/ 	.word	0x00000008
.L_29:


//--------------------- .nv.compat                --------------------------
	.section	.nv.compat,"",@"SHT_CUDA_COMPAT_INFO"
	.align	4
        /*0000*/ 	.byte	0x02, 0x09, 0x01, 0x00, 0x02, 0x02, 0x02, 0x00, 0x02, 0x05, 0x05, 0x00, 0x03, 0x07, 0x01, 0x01
        /*0010*/ 	.byte	0x02, 0x03, 0x01, 0x00, 0x02, 0x06, 0x01, 0x00, 0x04, 0x0b, 0x08, 0x00, 0x09, 0x00, 0x00, 0x00
        /*0020*/ 	.byte	0x00, 0x00, 0x00, 0x00


//--------------------- .nv.info._ZN7cutlass13device_kernelINS_4conv6kernel13ConvUniversalINS1_16ConvProblemShapeILNS1_8OperatorE0ELi2EEENS1_10collective14CollectiveConvINS1_47MainloopSm100TmaUmmaWarpSpecializedImplicitGemmILS5_0ELi8ELi2ELi1ELi2EN4cute5tupleIJNSA_1CILi2EEENSC_ILi1EEESE_EEEEENSB_IJNSC_ILi64EEENSC_ILi128EEENSB_IJSH_EEEEEENS_6half_tESL_NSA_8TiledMMAINSA_8MMA_AtomIJNSA_20SM100_MMA_F16BF16_SSISL_SL_fLi64ELi128ELNSA_4UMMA5MajorE0ELSQ_0ELNSP_7ScaleInE0ELSR_0EEEEEENSA_6LayoutINSB_IJSE_SE_SE_EEENSB_IJNSC_ILi0EEESW_SW_EEEEENSB_IJNSA_10UnderscoreESZ_SZ_EEEEENS7_6detail27Sm100ImplicitGemmTileTraitsINSA_20SM90_TMA_LOAD_IM2COLENSA_14ComposedLayoutINSA_7SwizzleILi3ELi4ELi3EEENSA_18smem_ptr_flag_bitsILi16EEENSU_INSB_IJNSC_ILi8EEESH_EEENSB_IJSH_SE_EEEEEEEvEENS13_INSA_23SM90_TMA_LOAD_MULTICASTES1E_vEEEENS_8epilogue10collective18CollectiveEpilogueINS1J_23Sm100TmaWarpSpecializedILi4ELi2ELi16ELb1ELb0EEEJSK_NSB_IJNSU_ISH_SE_EENSU_INSC_ILi32EEESE_EEEEESL_NSB_IJNSB_IJlllEEESE_SW_EEESL_S1T_NS1J_6fusion15FusionCallbacksIS1N_NS1U_17LinearCombinationISL_fSL_fLNS_15FloatRoundStyleE2EEESK_S1R_JEEENSA_5SM1004TMEM4LOAD26SM100_TMEM_LOAD_16dp256b4xES14_NS15_INS16_ILi2ELi4ELi3EEES19_NSU_INSB_IJS1A_S1P_EEENSB_IJS1P_SE_EEEEEEENSA_17SM75_U32x4_LDSM_NENSA_21SM90_TMA_STORE_IM2COLES28_NSA_17SM90_U32x4_STSM_NENSA_39AutoVectorizingCopyWithAssumedAlignmentILi128EEEEEEvvEEEEvNT_6ParamsE --------------------------
	.section	.nv.info._ZN7cutlass13device_kernelINS_4conv6kernel13ConvUniversalINS1_16ConvProblemShapeILNS1_8OperatorE0ELi2EEENS1_10collective14CollectiveConvINS1_47MainloopSm100TmaUmmaWarpSpecializedImplicitGemmILS5_0ELi8ELi2ELi1ELi2EN4cute5tupleIJNSA_1CILi2EEENSC_ILi1EEESE_EEEEENSB_IJNSC_ILi64EEENSC_ILi128EEENSB_IJSH_EEEEEENS_6half_tESL_NSA_8TiledMMAINSA_8MMA_AtomIJNSA_20SM100_MMA_F16BF16_SSISL_SL_fLi64ELi128ELNSA_4UMMA5MajorE0ELSQ_0ELNSP_7ScaleInE0ELSR_0EEEEEENSA_6LayoutINSB_IJSE_SE_SE_EEENSB_IJNSC_ILi0EEESW_SW_EEEEENSB_IJNSA_10UnderscoreESZ_SZ_EEEEENS7_6detail27Sm100ImplicitGemmTileTraitsINSA_20SM90_TMA_LOAD_IM2COLENSA_14ComposedLayoutINSA_7SwizzleILi3ELi4ELi3EEENSA_18smem_ptr_flag_bitsILi16EEENSU_INSB_IJNSC_ILi8EEESH_EEENSB_IJSH_SE_EEEEEEEvEENS13_INSA_23SM90_TMA_LOAD_MULTICASTES1E_vEEEENS_8epilogue10collective18CollectiveEpilogueINS1J_23Sm100TmaWarpSpecializedILi4ELi2ELi16ELb1ELb0EEEJSK_NSB_IJNSU_ISH_SE_EENSU_INSC_ILi32EEESE_EEEEESL_NSB_IJNSB_IJlllEEESE_SW_EEESL_S1T_NS1J_6fusion15FusionCallbacksIS1N_NS1U_17LinearCombinationISL_fSL_fLNS_15FloatRoundStyleE2EEESK_S1R_JEEENSA_5SM1004TMEM4LOAD26SM100_TMEM_LOAD_16dp256b4xES14_NS15_INS16_ILi2ELi4ELi3EEES19_NSU_INSB_IJS1A_S1P_EEENSB_IJS1P_SE_EEEEEEENSA_17SM75_U32x4_LDSM_NENSA_21SM90_TMA_STORE_IM2COLES28_NSA_17SM90_U32x4_STSM_NENSA_39AutoVectorizingCopyWithAssumedAlignmentILi128EEEEEEvvEEEEvNT_6ParamsE,"",@"SHT_CUDA_INFO"
	.sectionflags	@""
	.align	4


	//----- nvinfo : EIATTR_CUDA_API_VERSION
	.align		4
        /*0000*/ 	.byte	0x04, 0x37
        /*0002*/ 	.short	(.L_31 - .L_30)
.L_30:
        /*0004*/ 	.word	0x00000082


	//----- nvinfo : EIATTR_KPARAM_INFO
	.align		4
.L_31:
        /*0008*/ 	.byte	0x04, 0x17
        /*000a*/ 	.short	(.L_33 - .L_32)
.L_32:
        /*000c*/ 	.word	0x00000000
        /*0010*/ 	.short	0x0000
        /*0012*/ 	.short	0x0000
        /*0014*/ 	.byte	0x00, 0xf0, 0x01, 0x20


	//----- nvinfo : EIATTR_AT_ENTRY_FRAGMENTS
	.align		4
.L_33:
        /*0018*/ 	.byte	0x04, 0x4f
        /*001a*/ 	.short	(.L_35 - .L_34)


	//   ....[0]....
.L_34:
        /*001c*/ 	.word	0x00000006


	//----- nvinfo : EIATTR_RESERVED_SMEM_USED
	.align		4
.L_35:
        /*0020*/ 	.byte	0x01, 0x41
	.zero		2


	//----- nvinfo : EIATTR_SPARSE_MMA_MASK
	.align		4
        /*0024*/ 	.byte	0x03, 0x50
        /*0026*/ 	.short	0x0000


	//----- nvinfo : EIATTR_TCGEN05_1CTA_USED
	.align		4
        /*0028*/ 	.byte	0x01, 0x51
	.zero		2


	//----- nvinfo : EIATTR_MAXREG_COUNT
	.align		4
        /*002c*/ 	.byte	0x03, 0x1b
        /*002e*/ 	.short	0x00ff


	//----- nvinfo : EIATTR_NUM_BARRIERS
	.align		4
        /*0030*/ 	.byte	0x02, 0x4c
        /*0032*/ 	.byte	0x07
	.zero		1


	//----- nvinfo : EIATTR_EXTERNS
	.align		4
        /*0034*/ 	.byte	0x04, 0x0f
        /*0036*/ 	.short	(.L_37 - .L_36)


	//   ....[0]....
	.align		4
.L_36:
        /*0038*/ 	.word	index@(__assertfail)


	//----- nvinfo : EIATTR_MERCURY_ISA_VERSION
	.align		4
.L_37:
        /*003c*/ 	.byte	0x03, 0x5f
        /*003e*/ 	.short	0x0101


	//----- nvinfo : EIATTR_INT_WARP_WIDE_INSTR_OFFSETS
	.align		4
        /*0040*/ 	.byte	0x04, 0x31
        /*0042*/ 	.short	(.L_39 - .L_38)


	//   ....[0]....
.L_38:
        /*0044*/ 	.word	0x00003e50


	//   ....[1]....
        /*0048*/ 	.word	0x00003e70


	//   ....[2]....
        /*004c*/ 	.word	0x00003ea0


	//   ....[3]....
        /*0050*/ 	.word	0x00004b60


	//   ....[4]....
        /*0054*/ 	.word	0x00004be0


	//   ....[5]....
        /*0058*/ 	.word	0x00004ca0


	//   ....[6]....
        /*005c*/ 	.word	0x00004d60


	//   ....[7]....
        /*0060*/ 	.word	0x00004e20


	//   ....[8]....
        /*0064*/ 	.word	0x00004f00


	//   ....[9]....
        /*0068*/ 	.word	0x00004fc0


	//   ....[10]....
        /*006c*/ 	.word	0x000050c0


	//----- nvinfo : EIATTR_COOP_GROUP_MASK_REGIDS
	.align		4
.L_39:
        /*0070*/ 	.byte	0x04, 0x29
        /*0072*/ 	.short	(.L_41 - .L_40)


	//   ....[0]....
.L_40:
        /*0074*/ 	.word	0xffffffff


	//   ....[1]....
        /*0078*/ 	.word	0xffffffff


	//   ....[2]....
        /*007c*/ 	.word	0xffffffff


	//   ....[3]....
        /*0080*/ 	.word	0xffffffff


	//   ....[4]....
        /*0084*/ 	.word	0xffffffff


	//   ....[5]....
        /*0088*/ 	.word	0xffffffff


	//   ....[6]....
        /*008c*/ 	.word	0xffffffff


	//   ....[7]....
        /*0090*/ 	.word	0xffffffff


	//   ....[8]....
        /*0094*/ 	.word	0xffffffff


	//   ....[9]....
        /*0098*/ 	.word	0xffffffff


	//   ....[10]....
        /*009c*/ 	.word	0xffffffff


	//   ....[11]....
        /*00a0*/ 	.word	0xffffffff


	//   ....[12]....
        /*00a4*/ 	.word	0xffffffff


	//----- nvinfo : EIATTR_COOP_GROUP_INSTR_OFFSETS
	.align		4
.L_41:
        /*00a8*/ 	.byte	0x04, 0x28
        /*00aa*/ 	.short	(.L_43 - .L_42)


	//   ....[0]....
.L_42:
        /*00ac*/ 	.word	0x00000090


	//   ....[1]....
        /*00b0*/ 	.word	0x00000500


	//   ....[2]....
        /*00b4*/ 	.word	0x00000740


	//   ....[3]....
        /*00b8*/ 	.word	0x000008e0


	//   ....[4]....
        /*00bc*/ 	.word	0x000009e0


	//   ....[5]....
        /*00c0*/ 	.word	0x00000b30


	//   ....[6]....
        /*00c4*/ 	.word	0x00000d30


	//   ....[7]....
        /*00c8*/ 	.word	0x00002340


	//   ....[8]....
        /*00cc*/ 	.word	0x00003180


	//   ....[9]....
        /*00d0*/ 	.word	0x00003390


	//   ....[10]....
        /*00d4*/ 	.word	0x000033c0


	//   ....[11]....
        /*00d8*/ 	.word	0x00003d30


	//   ....[12]....
        /*00dc*/ 	.word	0x00003f70


	//----- nvinfo : EIATTR_VRC_CTA_INIT_COUNT
	.align		4
.L_43:
        /*00e0*/ 	.byte	0x02, 0x4a
        /*00e2*/ 	.byte	0x80
	.zero		1


	//----- nvinfo : EIATTR_SYSCALL_OFFSETS
	.align		4
        /*00e4*/ 	.byte	0x04, 0x46
        /*00e6*/ 	.short	(.L_45 - .L_44)


	//   ....[0]....
.L_44:
        /*00e8*/ 	.word	0x00005d60


	//   ....[1]....
        /*00ec*/ 	.word	0x00005e50


	//   ....[2]....
        /*00f0*/ 	.word	0x00006740


	//   ....[3]....
        /*00f4*/ 	.word	0x00007010


	//   ....[4]....
        /*00f8*/ 	.word	0x000078b0


	//   ....[5]....
        /*00fc*/ 	.word	0x00008140


	//----- nvinfo : EIATTR_MBARRIER_INSTR_OFFSETS
	.align		4
.L_45:
        /*0100*/ 	.byte	0x04, 0x39
        /*0102*/ 	.short	(.L_47 - .L_46)


	//   ....[0]....
.L_46:
        /*0104*/ 	.word	0x00000620
        /*0108*/ 	.word	0x000000ff
        /*010c*/ 	.word	0x00000000
        /*0110*/ 	.short	0x0100
        /*0112*/ 	.byte	0x04
	.zero		1


	//   ....[1]....
        /*0114*/ 	.word	0x00000630
        /*0118*/ 	.word	0x000000ff
        /*011c*/ 	.word	0x00000040
        /*0120*/ 	.short	0x0100
        /*0122*/ 	.byte	0x04
	.zero		1


	//   ....[2]....
        /*0124*/ 	.word	0x00000640
        /*0128*/ 	.word	0x000000ff
        /*012c*/ 	.word	0x00000008
        /*0130*/ 	.short	0x0100
        /*0132*/ 	.byte	0x04
	.zero		1


	//   ....[3]....
        /*0134*/ 	.word	0x00000650
        /*0138*/ 	.word	0x000000ff
        /*013c*/ 	.word	0x00000048
        /*0140*/ 	.short	0x0100
        /*0142*/ 	.byte	0x04
	.zero		1


	//   ....[4]....
        /*0144*/ 	.word	0x00000660
        /*0148*/ 	.word	0x000000ff
        /*014c*/ 	.word	0x00000010
        /*0150*/ 	.short	0x0100
        /*0152*/ 	.byte	0x04
	.zero		1


	//   ....[5]....
        /*0154*/ 	.word	0x00000670
        /*0158*/ 	.word	0x000000ff
        /*015c*/ 	.word	0x00000050
        /*0160*/ 	.short	0x0100
        /*0162*/ 	.byte	0x04
	.zero		1


	//   ....[6]....
        /*0164*/ 	.word	0x00000680
        /*0168*/ 	.word	0x000000ff
        /*016c*/ 	.word	0x00000018
        /*0170*/ 	.short	0x0100
        /*0172*/ 	.byte	0x04
	.zero		1


	//   ....[7]....
        /*0174*/ 	.word	0x00000690
        /*0178*/ 	.word	0x000000ff
        /*017c*/ 	.word	0x00000058
        /*0180*/ 	.short	0x0100
        /*0182*/ 	.byte	0x04
	.zero		1


	//   ....[8]....
        /*0184*/ 	.word	0x000006a0
        /*0188*/ 	.word	0x000000ff
        /*018c*/ 	.word	0x00000020
        /*0190*/ 	.short	0x0100
        /*0192*/ 	.byte	0x04
	.zero		1


	//   ....[9]....
        /*0194*/ 	.word	0x000006b0
        /*0198*/ 	.word	0x000000ff
        /*019c*/ 	.word	0x00000060
        /*01a0*/ 	.short	0x0100
        /*01a2*/ 	.byte	0x04
	.zero		1


	//   ....[10]....
        /*01a4*/ 	.word	0x000006c0
        /*01a8*/ 	.word	0x000000ff
        /*01ac*/ 	.word	0x00000028
        /*01b0*/ 	.short	0x0100
        /*01b2*/ 	.byte	0x04
	.zero		1


	//   ....[11]....
        /*01b4*/ 	.word	0x000006d0
        /*01b8*/ 	.word	0x000000ff
        /*01bc*/ 	.word	0x00000068
        /*01c0*/ 	.short	0x0100
        /*01c2*/ 	.byte	0x04
	.zero		1


	//   ....[12]....
        /*01c4*/ 	.word	0x000006e0
        /*01c8*/ 	.word	0x000000ff
        /*01cc*/ 	.word	0x00000030
        /*01d0*/ 	.short	0x0100
        /*01d2*/ 	.byte	0x04
	.zero		1


	//   ....[13]....
        /*01d4*/ 	.word	0x000006f0
        /*01d8*/ 	.word	0x000000ff
        /*01dc*/ 	.word	0x00000070
        /*01e0*/ 	.short	0x0100
        /*01e2*/ 	.byte	0x04
	.zero		1


	//   ....[14]....
        /*01e4*/ 	.word	0x00000700
        /*01e8*/ 	.word	0x000000ff
        /*01ec*/ 	.word	0x00000038
        /*01f0*/ 	.short	0x0100
        /*01f2*/ 	.byte	0x04
	.zero		1


	//   ....[15]....
        /*01f4*/ 	.word	0x00000710
        /*01f8*/ 	.word	0x000000ff
        /*01fc*/ 	.word	0x00000078
        /*0200*/ 	.short	0x0100
        /*0202*/ 	.byte	0x04
	.zero		1


	//   ....[16]....
        /*0204*/ 	.word	0x00000850
        /*0208*/ 	.word	0x000000ff
        /*020c*/ 	.word	0x00000080
        /*0210*/ 	.short	0x0100
        /*0212*/ 	.byte	0x04
	.zero		1


	//   ....[17]....
        /*0214*/ 	.word	0x00000860
        /*0218*/ 	.word	0x000000ff
        /*021c*/ 	.word	0x000000a0
        /*0220*/ 	.short	0x0100
        /*0222*/ 	.byte	0x04
	.zero		1


	//   ....[18]....
        /*0224*/ 	.word	0x00000870
        /*0228*/ 	.word	0x000000ff
        /*022c*/ 	.word	0x00000088
        /*0230*/ 	.short	0x0100
        /*0232*/ 	.byte	0x04
	.zero		1


	//   ....[19]....
        /*0234*/ 	.word	0x00000880
        /*0238*/ 	.word	0x000000ff
        /*023c*/ 	.word	0x000000a8
        /*0240*/ 	.short	0x0100
        /*0242*/ 	.byte	0x04
	.zero		1


	//   ....[20]....
        /*0244*/ 	.word	0x00000890
        /*0248*/ 	.word	0x000000ff
        /*024c*/ 	.word	0x00000090
        /*0250*/ 	.short	0x0100
        /*0252*/ 	.byte	0x04
	.zero		1


	//   ....[21]....
        /*0254*/ 	.word	0x000008a0
        /*0258*/ 	.word	0x000000ff
        /*025c*/ 	.word	0x000000b0
        /*0260*/ 	.short	0x0100
        /*0262*/ 	.byte	0x04
	.zero		1


	//   ....[22]....
        /*0264*/ 	.word	0x000008b0
        /*0268*/ 	.word	0x000000ff
        /*026c*/ 	.word	0x00000098
        /*0270*/ 	.short	0x0100
        /*0272*/ 	.byte	0x04
	.zero		1


	//   ....[23]....
        /*0274*/ 	.word	0x000008c0
        /*0278*/ 	.word	0x000000ff
        /*027c*/ 	.word	0x000000b8
        /*0280*/ 	.short	0x0100
        /*0282*/ 	.byte	0x04
	.zero		1


	//   ....[24]....
        /*0284*/ 	.word	0x000009b0
        /*0288*/ 	.word	0x000000ff
        /*028c*/ 	.word	0x000000c0
        /*0290*/ 	.short	0x0100
        /*0292*/ 	.byte	0x06
	.zero		1


	//   ....[25]....
        /*0294*/ 	.word	0x000009c0
        /*0298*/ 	.word	0x000000ff
        /*029c*/ 	.word	0x000000c8
        /*02a0*/ 	.short	0x0100
        /*02a2*/ 	.byte	0x06
	.zero		1


	//   ....[26]....
        /*02a4*/ 	.word	0x00000b00
        /*02a8*/ 	.word	0x000000ff
        /*02ac*/ 	.word	0x000000d0
        /*02b0*/ 	.short	0x0100
        /*02b2*/ 	.byte	0x06
	.zero		1


	//   ....[27]....
        /*02b4*/ 	.word	0x00000b10
        /*02b8*/ 	.word	0x000000ff
        /*02bc*/ 	.word	0x000000d8
        /*02c0*/ 	.short	0x0100
        /*02c2*/ 	.byte	0x06
	.zero		1


	//   ....[28]....
        /*02c4*/ 	.word	0x00000c40
        /*02c8*/ 	.word	0x000000ff
        /*02cc*/ 	.word	0x000000e0
        /*02d0*/ 	.short	0x0100
        /*02d2*/ 	.byte	0x04
	.zero		1


	//   ....[29]....
        /*02d4*/ 	.word	0x00000c50
        /*02d8*/ 	.word	0x000000ff
        /*02dc*/ 	.word	0x000000f0
        /*02e0*/ 	.short	0x0100
        /*02e2*/ 	.byte	0x04
	.zero		1


	//   ....[30]....
        /*02e4*/ 	.word	0x00000c60
        /*02e8*/ 	.word	0x000000ff
        /*02ec*/ 	.word	0x000000e8
        /*02f0*/ 	.short	0x0100
        /*02f2*/ 	.byte	0x04
	.zero		1


	//   ....[31]....
        /*02f4*/ 	.word	0x00000c70
        /*02f8*/ 	.word	0x000000ff
        /*02fc*/ 	.word	0x000000f8
        /*0300*/ 	.short	0x0100
        /*0302*/ 	.byte	0x04
	.zero		1


	//   ....[32]....
        /*0304*/ 	.word	0x00001800
        /*0308*/ 	.word	0x000000ff
        /*030c*/ 	.word	0x00000040
        /*0310*/ 	.short	0x010a
        /*0312*/ 	.byte	0x04
	.zero		1


	//   ....[33]....
        /*0314*/ 	.word	0x00001a50
        /*0318*/ 	.word	0x000000ff
        /*031c*/ 	.word	0x00000040
        /*0320*/ 	.short	0x010a
        /*0322*/ 	.byte	0x09
	.zero		1


	//   ....[34]....
        /*0324*/ 	.word	0x00001be0
        /*0328*/ 	.word	0x000000ff
        /*032c*/ 	.word	0x00000040
        /*0330*/ 	.short	0x010a
        /*0332*/ 	.byte	0x07
	.zero		1


	//   ....[35]....
        /*0334*/ 	.word	0x00001db0
        /*0338*/ 	.word	0x000000ff
        /*033c*/ 	.word	0x000000c8
        /*0340*/ 	.short	0x0101
        /*0342*/ 	.byte	0x1f
	.zero		1


	//   ....[36]....
        /*0344*/ 	.word	0x00001dd0
        /*0348*/ 	.word	0x000000ff
        /*034c*/ 	.word	0x00000040
        /*0350*/ 	.short	0x010a
        /*0352*/ 	.byte	0x04
	.zero		1


	//   ....[37]....
        /*0354*/ 	.word	0x00001fe0
        /*0358*/ 	.word	0x000000ff
        /*035c*/ 	.word	0x00000040
        /*0360*/ 	.short	0x010a
        /*0362*/ 	.byte	0x09
	.zero		1


	//   ....[38]....
        /*0364*/ 	.word	0x00002170
        /*0368*/ 	.word	0x000000ff
        /*036c*/ 	.word	0x00000040
        /*0370*/ 	.short	0x010a
        /*0372*/ 	.byte	0x07
	.zero		1


	//   ....[39]....
        /*0374*/ 	.word	0x00002350
        /*0378*/ 	.word	0x000000ff
        /*037c*/ 	.word	0x000000d0
        /*0380*/ 	.short	0x010a
        /*0382*/ 	.byte	0x1f
	.zero		1


	//   ....[40]....
        /*0384*/ 	.word	0x00002410
        /*0388*/ 	.word	0x000000ff
        /*038c*/ 	.word	0x00000000
        /*0390*/ 	.short	0x0101
        /*0392*/ 	.byte	0x04
	.zero		1


	//   ....[41]....
        /*0394*/ 	.word	0x000029f0
        /*0398*/ 	.word	0x000000ff
        /*039c*/ 	.word	0x00000000
        /*03a0*/ 	.short	0x010a
        /*03a2*/ 	.byte	0x04
	.zero		1


	//   ....[42]....
        /*03a4*/ 	.word	0x00002a80
        /*03a8*/ 	.word	0x000000ff
        /*03ac*/ 	.word	0x00000000
        /*03b0*/ 	.short	0x010a
        /*03b2*/ 	.byte	0x05
	.zero		1


	//   ....[43]....
        /*03b4*/ 	.word	0x00002b10
        /*03b8*/ 	.word	0x000000ff
        /*03bc*/ 	.word	0x00000000
        /*03c0*/ 	.short	0x010a
        /*03c2*/ 	.byte	0x05
	.zero		1


	//   ....[44]....
        /*03c4*/ 	.word	0x00002ba0
        /*03c8*/ 	.word	0x000000ff
        /*03cc*/ 	.word	0x00000000
        /*03d0*/ 	.short	0x010a
        /*03d2*/ 	.byte	0x05
	.zero		1


	//   ....[45]....
        /*03d4*/ 	.word	0x00002c30
        /*03d8*/ 	.word	0x000000ff
        /*03dc*/ 	.word	0x00000000
        /*03e0*/ 	.short	0x010a
        /*03e2*/ 	.byte	0x05
	.zero		1


	//   ....[46]....
        /*03e4*/ 	.word	0x00002cc0
        /*03e8*/ 	.word	0x000000ff
        /*03ec*/ 	.word	0x00000000
        /*03f0*/ 	.short	0x010a
        /*03f2*/ 	.byte	0x05
	.zero		1


	//   ....[47]....
        /*03f4*/ 	.word	0x00002d50
        /*03f8*/ 	.word	0x000000ff
        /*03fc*/ 	.word	0x00000000
        /*0400*/ 	.short	0x010a
        /*0402*/ 	.byte	0x05
	.zero		1


	//   ....[48]....
        /*0404*/ 	.word	0x00002df0
        /*0408*/ 	.word	0x00000000
        /*040c*/ 	.word	0x00000000
        /*0410*/ 	.short	0x010a
        /*0412*/ 	.byte	0xff
	.zero		1


	//   ....[49]....
        /*0414*/ 	.word	0x00002f40
        /*0418*/ 	.word	0x000000ff
        /*041c*/ 	.word	0x000000d8
        /*0420*/ 	.short	0x010a
        /*0422*/ 	.byte	0x04
	.zero		1


	//   ....[50]....
        /*0424*/ 	.word	0x00002fe0
        /*0428*/ 	.word	0x000000ff
        /*042c*/ 	.word	0x000000d0
        /*0430*/ 	.short	0x010a
        /*0432*/ 	.byte	0x04
	.zero		1


	//   ....[51]....
        /*0434*/ 	.word	0x00003080
        /*0438*/ 	.word	0x000000ff
        /*043c*/ 	.word	0x00000000
        /*0440*/ 	.short	0x0101
        /*0442*/ 	.byte	0x05
	.zero		1


	//   ....[52]....
        /*0444*/ 	.word	0x000030c0
        /*0448*/ 	.word	0x000000ff
        /*044c*/ 	.word	0x000000d8
        /*0450*/ 	.short	0x0106
        /*0452*/ 	.byte	0x04
	.zero		1


	//   ....[53]....
        /*0454*/ 	.word	0x00003100
        /*0458*/ 	.word	0x00000000
        /*045c*/ 	.word	0x000000d8
        /*0460*/ 	.short	0x010a
        /*0462*/ 	.byte	0xff
	.zero		1


	//   ....[54]....
        /*0464*/ 	.word	0x00003670
        /*0468*/ 	.word	0x000000ff
        /*046c*/ 	.word	0x000000d0
        /*0470*/ 	.short	0x010a
        /*0472*/ 	.byte	0x14
	.zero		1


	//   ....[55]....
        /*0474*/ 	.word	0x00003720
        /*0478*/ 	.word	0x000000ff
        /*047c*/ 	.word	0x00000000
        /*0480*/ 	.short	0x0101
        /*0482*/ 	.byte	0x22
	.zero		1


	//   ....[56]....
        /*0484*/ 	.word	0x00003730
        /*0488*/ 	.word	0x000000ff
        /*048c*/ 	.word	0x000000f0
        /*0490*/ 	.short	0x010a
        /*0492*/ 	.byte	0x19
	.zero		1


	//   ....[57]....
        /*0494*/ 	.word	0x000037e0
        /*0498*/ 	.word	0x000000ff
        /*049c*/ 	.word	0x00000000
        /*04a0*/ 	.short	0x010a
        /*04a2*/ 	.byte	0x04
	.zero		1


	//   ....[58]....
        /*04a4*/ 	.word	0x00003830
        /*04a8*/ 	.word	0x000000ff
        /*04ac*/ 	.word	0x00000000
        /*04b0*/ 	.short	0x010a
        /*04b2*/ 	.byte	0x12
	.zero		1


	//   ....[59]....
        /*04b4*/ 	.word	0x00003980
        /*04b8*/ 	.word	0x000000ff
        /*04bc*/ 	.word	0x00000000
        /*04c0*/ 	.short	0x010a
        /*04c2*/ 	.byte	0x05
	.zero		1


	//   ....[60]....
        /*04c4*/ 	.word	0x00003c80
        /*04c8*/ 	.word	0x000000ff
        /*04cc*/ 	.word	0x00000000
        /*04d0*/ 	.short	0x010a
        /*04d2*/ 	.byte	0x04
	.zero		1


	//   ....[61]....
        /*04d4*/ 	.word	0x00003d10
        /*04d8*/ 	.word	0x000000ff
        /*04dc*/ 	.word	0x00000000
        /*04e0*/ 	.short	0x010a
        /*04e2*/ 	.byte	0x04
	.zero		1


	//   ....[62]....
        /*04e4*/ 	.word	0x000042b0
        /*04e8*/ 	.word	0x000000ff
        /*04ec*/ 	.word	0x000000d0
        /*04f0*/ 	.short	0x010a
        /*04f2*/ 	.byte	0x1f
	.zero		1


	//   ....[63]....
        /*04f4*/ 	.word	0x00004350
        /*04f8*/ 	.word	0x000000ff
        /*04fc*/ 	.word	0x00000000
        /*0500*/ 	.short	0x0101
        /*0502*/ 	.byte	0x31
	.zero		1


	//   ....[64]....
        /*0504*/ 	.word	0x000048a0
        /*0508*/ 	.word	0x000000ff
        /*050c*/ 	.word	0x000000c8
        /*0510*/ 	.short	0x010a
        /*0512*/ 	.byte	0x1f
	.zero		1


	//   ....[65]....
        /*0514*/ 	.word	0x00004a40
        /*0518*/ 	.word	0x000000ff
        /*051c*/ 	.word	0x000000a0
        /*0520*/ 	.short	0x010a
        /*0522*/ 	.byte	0x1f
	.zero		1


	//   ....[66]....
        /*0524*/ 	.word	0x00004c60
        /*0528*/ 	.word	0x000000ff
        /*052c*/ 	.word	0x00000080
        /*0530*/ 	.short	0x010b
        /*0532*/ 	.byte	0x1f
	.zero		1


	//   ....[67]....
        /*0534*/ 	.word	0x00004c70
        /*0538*/ 	.word	0x000000ff
        /*053c*/ 	.word	0x00000000
        /*0540*/ 	.short	0x0101
        /*0542*/ 	.byte	0x3b
	.zero		1


	//   ....[68]....
        /*0544*/ 	.word	0x00004c80
        /*0548*/ 	.word	0x000000ff
        /*054c*/ 	.word	0x000000a8
        /*0550*/ 	.short	0x010a
        /*0552*/ 	.byte	0x1f
	.zero		1


	//   ....[69]....
        /*0554*/ 	.word	0x00004de0
        /*0558*/ 	.word	0x000000ff
        /*055c*/ 	.word	0x00000088
        /*0560*/ 	.short	0x010b
        /*0562*/ 	.byte	0x1f
	.zero		1


	//   ....[70]....
        /*0564*/ 	.word	0x00004df0
        /*0568*/ 	.word	0x000000ff
        /*056c*/ 	.word	0x00000000
        /*0570*/ 	.short	0x0101
        /*0572*/ 	.byte	0x3a
	.zero		1


	//   ....[71]....
        /*0574*/ 	.word	0x00004e00
        /*0578*/ 	.word	0x000000ff
        /*057c*/ 	.word	0x000000b0
        /*0580*/ 	.short	0x010a
        /*0582*/ 	.byte	0x1f
	.zero		1


	//   ....[72]....
        /*0584*/ 	.word	0x00004f80
        /*0588*/ 	.word	0x000000ff
        /*058c*/ 	.word	0x00000090
        /*0590*/ 	.short	0x010b
        /*0592*/ 	.byte	0x1f
	.zero		1


	//   ....[73]....
        /*0594*/ 	.word	0x00004f90
        /*0598*/ 	.word	0x000000ff
        /*059c*/ 	.word	0x00000000
        /*05a0*/ 	.short	0x0101
        /*05a2*/ 	.byte	0x39
	.zero		1


	//   ....[74]....
        /*05a4*/ 	.word	0x00004fa0
        /*05a8*/ 	.word	0x000000ff
        /*05ac*/ 	.word	0x000000b8
        /*05b0*/ 	.short	0x010a
        /*05b2*/ 	.byte	0x1f
	.zero		1


	//   ....[75]....
        /*05b4*/ 	.word	0x00005160
        /*05b8*/ 	.word	0x000000ff
        /*05bc*/ 	.word	0x00000098
        /*05c0*/ 	.short	0x010b
        /*05c2*/ 	.byte	0x1f
	.zero		1


	//   ....[76]....
        /*05c4*/ 	.word	0x00005170
        /*05c8*/ 	.word	0x000000ff
        /*05cc*/ 	.word	0x00000000
        /*05d0*/ 	.short	0x0101
        /*05d2*/ 	.byte	0x38
	.zero		1


	//   ....[77]....
        /*05d4*/ 	.word	0x000051a0
        /*05d8*/ 	.word	0x000000ff
        /*05dc*/ 	.word	0x000000a0
        /*05e0*/ 	.short	0x010a
        /*05e2*/ 	.byte	0x1f
	.zero		1


	//   ....[78]....
        /*05e4*/ 	.word	0x000051c0
        /*05e8*/ 	.word	0x000000ff
        /*05ec*/ 	.word	0x000000a8
        /*05f0*/ 	.short	0x010a
        /*05f2*/ 	.byte	0x1f
	.zero		1


	//   ....[79]....
        /*05f4*/ 	.word	0x000051e0
        /*05f8*/ 	.word	0x000000ff
        /*05fc*/ 	.word	0x000000b0
        /*0600*/ 	.short	0x010a
        /*0602*/ 	.byte	0x1f
	.zero		1


	//   ....[80]....
        /*0604*/ 	.word	0x00005220
        /*0608*/ 	.word	0x00000000
        /*060c*/ 	.word	0x000000b8
        /*0610*/ 	.short	0x010a
        /*0612*/ 	.byte	0xff
	.zero		1


	//   ....[81]....
        /*0614*/ 	.word	0x00005600
        /*0618*/ 	.word	0x000000ff
        /*061c*/ 	.word	0x000000d0
        /*0620*/ 	.short	0x010a
        /*0622*/ 	.byte	0x30
	.zero		1


	//   ....[82]....
        /*0624*/ 	.word	0x000056d0
        /*0628*/ 	.word	0x000000ff
        /*062c*/ 	.word	0x00000000
        /*0630*/ 	.short	0x0101
        /*0632*/ 	.byte	0x04
	.zero		1


	//   ....[83]....
        /*0634*/ 	.word	0x00006320
        /*0638*/ 	.word	0x000000ff
        /*063c*/ 	.word	0x00000080
        /*0640*/ 	.short	0x010a
        /*0642*/ 	.byte	0x30
	.zero		1


	//   ....[84]....
        /*0644*/ 	.word	0x00006440
        /*0648*/ 	.word	0x00000046
        /*064c*/ 	.word	0x000000e0
        /*0650*/ 	.short	0x010a
        /*0652*/ 	.byte	0xff
	.zero		1


	//   ....[85]....
        /*0654*/ 	.word	0x00006540
        /*0658*/ 	.word	0x000000ff
        /*065c*/ 	.word	0x00000080
        /*0660*/ 	.short	0x010a
        /*0662*/ 	.byte	0x30
	.zero		1


	//   ....[86]....
        /*0664*/ 	.word	0x00006620
        /*0668*/ 	.word	0x00000046
        /*066c*/ 	.word	0x000000e0
        /*0670*/ 	.short	0x010a
        /*0672*/ 	.byte	0xff
	.zero		1


	//   ....[87]....
        /*0674*/ 	.word	0x00006d70
        /*0678*/ 	.word	0x00000000
        /*067c*/ 	.word	0x00000000
        /*0680*/ 	.short	0x0101
        /*0682*/ 	.byte	0xff
	.zero		1


	//   ....[88]....
        /*0684*/ 	.word	0x00006d80
        /*0688*/ 	.word	0x00000004
        /*068c*/ 	.word	0x00000080
        /*0690*/ 	.short	0x010a
        /*0692*/ 	.byte	0xff
	.zero		1


	//   ....[89]....
        /*0694*/ 	.word	0x00006e40
        /*0698*/ 	.word	0x00000004
        /*069c*/ 	.word	0x00000080
        /*06a0*/ 	.short	0x010a
        /*06a2*/ 	.byte	0xff
	.zero		1


	//   ....[90]....
        /*06a4*/ 	.word	0x00007610
        /*06a8*/ 	.word	0x00000000
        /*06ac*/ 	.word	0x00000000
        /*06b0*/ 	.short	0x0101
        /*06b2*/ 	.byte	0xff
	.zero		1


	//   ....[91]....
        /*06b4*/ 	.word	0x00007630
        /*06b8*/ 	.word	0x00000002
        /*06bc*/ 	.word	0x00000080
        /*06c0*/ 	.short	0x010a
        /*06c2*/ 	.byte	0xff
	.zero		1


	//   ....[92]....
        /*06c4*/ 	.word	0x000076e0
        /*06c8*/ 	.word	0x00000002
        /*06cc*/ 	.word	0x00000080
        /*06d0*/ 	.short	0x010a
        /*06d2*/ 	.byte	0xff
	.zero		1


	//   ....[93]....
        /*06d4*/ 	.word	0x00007ea0
        /*06d8*/ 	.word	0x00000000
        /*06dc*/ 	.word	0x00000000
        /*06e0*/ 	.short	0x0101
        /*06e2*/ 	.byte	0xff
	.zero		1


	//   ....[94]....
        /*06e4*/ 	.word	0x00007ec0
        /*06e8*/ 	.word	0x00000003
        /*06ec*/ 	.word	0x00000080
        /*06f0*/ 	.short	0x010a
        /*06f2*/ 	.byte	0xff
	.zero		1


	//   ....[95]....
        /*06f4*/ 	.word	0x00007f70
        /*06f8*/ 	.word	0x00000003
        /*06fc*/ 	.word	0x00000080
        /*0700*/ 	.short	0x010a
        /*0702*/ 	.byte	0xff
	.zero		1


	//   ....[96]....
        /*0704*/ 	.word	0x00008380
        /*0708*/ 	.word	0x000000ff
        /*070c*/ 	.word	0x00000000
        /*0710*/ 	.short	0x0101
        /*0712*/ 	.byte	0x04
	.zero		1


	//   ....[97]....
        /*0714*/ 	.word	0x000087a0
        /*0718*/ 	.word	0x00000000
        /*071c*/ 	.word	0x00000000
        /*0720*/ 	.short	0x0101
        /*0722*/ 	.byte	0xff
	.zero		1


	//   ....[98]....
        /*0724*/ 	.word	0x00008a10
        /*0728*/ 	.word	0x000000ff
        /*072c*/ 	.word	0x00000000
        /*0730*/ 	.short	0x0101
        /*0732*/ 	.byte	0x04
	.zero		1


	//   ....[99]....
        /*0734*/ 	.word	0x00008a40
        /*0738*/ 	.word	0x00000000
        /*073c*/ 	.word	0x00000040
        /*0740*/ 	.short	0x010a
        /*0742*/ 	.byte	0xff
	.zero		1


	//   ....[100]....
        /*0744*/ 	.word	0x00008aa0
        /*0748*/ 	.word	0x00000000
        /*074c*/ 	.word	0x00000040
        /*0750*/ 	.short	0x010a
        /*0752*/ 	.byte	0xff
	.zero		1


	//   ....[101]....
        /*0754*/ 	.word	0x00008b00
        /*0758*/ 	.word	0x00000000
        /*075c*/ 	.word	0x000000d0
        /*0760*/ 	.short	0x010a
        /*0762*/ 	.byte	0xff
	.zero		1


	//   ....[102]....
        /*0764*/ 	.word	0x00008b60
        /*0768*/ 	.word	0x00000000
        /*076c*/ 	.word	0x00000000
        /*0770*/ 	.short	0x010a
        /*0772*/ 	.byte	0xff
	.zero		1


	//   ....[103]....
        /*0774*/ 	.word	0x00008bc0
        /*0778*/ 	.word	0x00000000
        /*077c*/ 	.word	0x00000000
        /*0780*/ 	.short	0x010a
        /*0782*/ 	.byte	0xff
	.zero		1


	//   ....[104]....
        /*0784*/ 	.word	0x00008c20
        /*0788*/ 	.word	0x00000000
        /*078c*/ 	.word	0x00000000
        /*0790*/ 	.short	0x010a
        /*0792*/ 	.byte	0xff
	.zero		1


	//   ....[105]....
        /*0794*/ 	.word	0x00008c80
        /*0798*/ 	.word	0x00000000
        /*079c*/ 	.word	0x00000000
        /*07a0*/ 	.short	0x010a
        /*07a2*/ 	.byte	0xff
	.zero		1


	//   ....[106]....
        /*07a4*/ 	.word	0x00008ce0
        /*07a8*/ 	.word	0x00000000
        /*07ac*/ 	.word	0x00000000
        /*07b0*/ 	.short	0x010a
        /*07b2*/ 	.byte	0xff
	.zero		1


	//   ....[107]....
        /*07b4*/ 	.word	0x00008d40
        /*07b8*/ 	.word	0x00000000
        /*07bc*/ 	.word	0x00000000
        /*07c0*/ 	.short	0x010a
        /*07c2*/ 	.byte	0xff
	.zero		1


	//   ....[108]....
        /*07c4*/ 	.word	0x00008da0
        /*07c8*/ 	.word	0x00000000
        /*07cc*/ 	.word	0x00000000
        /*07d0*/ 	.short	0x010a
        /*07d2*/ 	.byte	0xff
	.zero		1


	//   ....[109]....
        /*07d4*/ 	.word	0x00008e00
        /*07d8*/ 	.word	0x00000004
        /*07dc*/ 	.word	0x000000d8
        /*07e0*/ 	.short	0x010a
        /*07e2*/ 	.byte	0xff
	.zero		1


	//   ....[110]....
        /*07e4*/ 	.word	0x00008e60
        /*07e8*/ 	.word	0x00000004
        /*07ec*/ 	.word	0x000000d0
        /*07f0*/ 	.short	0x010a
        /*07f2*/ 	.byte	0xff
	.zero		1


	//   ....[111]....
        /*07f4*/ 	.word	0x00008ec0
        /*07f8*/ 	.word	0x00000000
        /*07fc*/ 	.word	0x000000d0
        /*0800*/ 	.short	0x010a
        /*0802*/ 	.byte	0xff
	.zero		1


	//   ....[112]....
        /*0804*/ 	.word	0x00008f20
        /*0808*/ 	.word	0x00000004
        /*080c*/ 	.word	0x000000f0
        /*0810*/ 	.short	0x010a
        /*0812*/ 	.byte	0xff
	.zero		1


	//   ....[113]....
        /*0814*/ 	.word	0x00008f80
        /*0818*/ 	.word	0x00000000
        /*081c*/ 	.word	0x00000000
        /*0820*/ 	.short	0x010a
        /*0822*/ 	.byte	0xff
	.zero		1


	//   ....[114]....
        /*0824*/ 	.word	0x00008fe0
        /*0828*/ 	.word	0x00000000
        /*082c*/ 	.word	0x00000000
        /*0830*/ 	.short	0x010a
        /*0832*/ 	.byte	0xff
	.zero		1


	//   ....[115]....
        /*0834*/ 	.word	0x00009040
        /*0838*/ 	.word	0x00000000
        /*083c*/ 	.word	0x00000000
        /*0840*/ 	.short	0x010a
        /*0842*/ 	.byte	0xff
	.zero		1


	//   ....[116]....
        /*0844*/ 	.word	0x000090a0
        /*0848*/ 	.word	0x00000002
        /*084c*/ 	.word	0x000000d0
        /*0850*/ 	.short	0x010a
        /*0852*/ 	.byte	0xff
	.zero		1


	//   ....[117]....
        /*0854*/ 	.word	0x00009100
        /*0858*/ 	.word	0x00000002
        /*085c*/ 	.word	0x000000c8
        /*0860*/ 	.short	0x010a
        /*0862*/ 	.byte	0xff
	.zero		1


	//   ....[118]....
        /*0864*/ 	.word	0x00009160
        /*0868*/ 	.word	0x00000002
        /*086c*/ 	.word	0x000000a0
        /*0870*/ 	.short	0x010a
        /*0872*/ 	.byte	0xff
	.zero		1


	//   ....[119]....
        /*0874*/ 	.word	0x000091c0
        /*0878*/ 	.word	0x00000002
        /*087c*/ 	.word	0x000000a8
        /*0880*/ 	.short	0x010a
        /*0882*/ 	.byte	0xff
	.zero		1


	//   ....[120]....
        /*0884*/ 	.word	0x00009220
        /*0888*/ 	.word	0x00000002
        /*088c*/ 	.word	0x000000b0
        /*0890*/ 	.short	0x010a
        /*0892*/ 	.byte	0xff
	.zero		1


	//   ....[121]....
        /*0894*/ 	.word	0x00009280
        /*0898*/ 	.word	0x00000002
        /*089c*/ 	.word	0x000000b8
        /*08a0*/ 	.short	0x010a
        /*08a2*/ 	.byte	0xff
	.zero		1


	//   ....[122]....
        /*08a4*/ 	.word	0x000092e0
        /*08a8*/ 	.word	0x00000000
        /*08ac*/ 	.word	0x000000a0
        /*08b0*/ 	.short	0x010a
        /*08b2*/ 	.byte	0xff
	.zero		1


	//   ....[123]....
        /*08b4*/ 	.word	0x00009340
        /*08b8*/ 	.word	0x00000000
        /*08bc*/ 	.word	0x000000a8
        /*08c0*/ 	.short	0x010a
        /*08c2*/ 	.byte	0xff
	.zero		1


	//   ....[124]....
        /*08c4*/ 	.word	0x000093a0
        /*08c8*/ 	.word	0x00000000
        /*08cc*/ 	.word	0x000000b0
        /*08d0*/ 	.short	0x010a
        /*08d2*/ 	.byte	0xff
	.zero		1


	//   ....[125]....
        /*08d4*/ 	.word	0x00009400
        /*08d8*/ 	.word	0x00000000
        /*08dc*/ 	.word	0x000000d0
        /*08e0*/ 	.short	0x010a
        /*08e2*/ 	.byte	0xff
	.zero		1


	//   ....[126]....
        /*08e4*/ 	.word	0x00009460
        /*08e8*/ 	.word	0x00000002
        /*08ec*/ 	.word	0x00000080
        /*08f0*/ 	.short	0x010a
        /*08f2*/ 	.byte	0xff
	.zero		1


	//   ....[127]....
        /*08f4*/ 	.word	0x000094b0
        /*08f8*/ 	.word	0x00000046
        /*08fc*/ 	.word	0x000000e0
        /*0900*/ 	.short	0x010a
        /*0902*/ 	.byte	0xff
	.zero		1


	//   ....[128]....
        /*0904*/ 	.word	0x00009500
        /*0908*/ 	.word	0x00000004
        /*090c*/ 	.word	0x00000080
        /*0910*/ 	.short	0x010a
        /*0912*/ 	.byte	0xff
	.zero		1


	//   ....[129]....
        /*0914*/ 	.word	0x00009550
        /*0918*/ 	.word	0x00000002
        /*091c*/ 	.word	0x00000080
        /*0920*/ 	.short	0x010a
        /*0922*/ 	.byte	0xff
	.zero		1


	//   ....[130]....
        /*0924*/ 	.word	0x000095a0
        /*0928*/ 	.word	0x00000003
        /*092c*/ 	.word	0x00000080
        /*0930*/ 	.short	0x010a
        /*0932*/ 	.byte	0xff
	.zero		1


	//----- nvinfo : EIATTR_NUM_MBARRIERS
	.align		4
.L_47:
        /*0934*/ 	.byte	0x03, 0x38
        /*0936*/ 	.short	0x0020


	//----- nvinfo : EIATTR_EXIT_INSTR_OFFSETS
	.align		4
        /*0938*/ 	.byte	0x04, 0x1c
        /*093a*/ 	.short	(.L_49 - .L_48)


	//   ....[0]....
.L_48:
        /*093c*/ 	.word	0x00002e20


	//   ....[1]....
        /*0940*/ 	.word	0x000030d0


	//   ....[2]....
        /*0944*/ 	.word	0x00003130


	//   ....[3]....
        /*0948*/ 	.word	0x00003f80


	//   ....[4]....
        /*094c*/ 	.word	0x00005250


	//   ....[5]....
        /*0950*/ 	.word	0x00005290


	//   ....[6]....
        /*0954*/ 	.word	0x000088f0


	//   ....[7]....
        /*0958*/ 	.word	0x00008970


	//   ....[8]....
        /*095c*/ 	.word	0x000089a0


	//   ....[9]....
        /*0960*/ 	.word	0x00008a20


	//----- nvinfo : EIATTR_MAX_THREADS
	.align		4
.L_49:
        /*0964*/ 	.byte	0x04, 0x05
        /*0966*/ 	.short	(.L_51 - .L_50)
.L_50:
        /*0968*/ 	.word	0x00000100
        /*096c*/ 	.word	0x00000001
        /*0970*/ 	.word	0x00000001


	//----- nvinfo : EIATTR_CRS_STACK_SIZE
	.align		4
.L_51:
        /*0974*/ 	.byte	0x04, 0x1e
        /*0976*/ 	.short	(.L_53 - .L_52)
.L_52:
        /*0978*/ 	.word	0x00000000


	//----- nvinfo : EIATTR_CBANK_PARAM_SIZE
	.align		4
.L_53:
        /*097c*/ 	.byte	0x03, 0x19
        /*097e*/ 	.short	0x0800


	//----- nvinfo : EIATTR_PARAM_CBANK
	.align		4
        /*0980*/ 	.byte	0x04, 0x0a
        /*0982*/ 	.short	(.L_55 - .L_54)
	.align		4
.L_54:
        /*0984*/ 	.word	index@(.nv.constant0._ZN7cutlass13device_kernelINS_4conv6kernel13ConvUniversalINS1_16ConvProblemShapeILNS1_8OperatorE0ELi2EEENS1_10collective14CollectiveConvINS1_47MainloopSm100TmaUmmaWarpSpecializedImplicitGemmILS5_0ELi8ELi2ELi1ELi2EN4cute5tupleIJNSA_1CILi2EEENSC_ILi1EEESE_EEEEENSB_IJNSC_ILi64EEENSC_ILi128EEENSB_IJSH_EEEEEENS_6half_tESL_NSA_8TiledMMAINSA_8MMA_AtomIJNSA_20SM100_MMA_F16BF16_SSISL_SL_fLi64ELi128ELNSA_4UMMA5MajorE0ELSQ_0ELNSP_7ScaleInE0ELSR_0EEEEEENSA_6LayoutINSB_IJSE_SE_SE_EEENSB_IJNSC_ILi0EEESW_SW_EEEEENSB_IJNSA_10UnderscoreESZ_SZ_EEEEENS7_6detail27Sm100ImplicitGemmTileTraitsINSA_20SM90_TMA_LOAD_IM2COLENSA_14ComposedLayoutINSA_7SwizzleILi3ELi4ELi3EEENSA_18smem_ptr_flag_bitsILi16EEENSU_INSB_IJNSC_ILi8EEESH_EEENSB_IJSH_SE_EEEEEEEvEENS13_INSA_23SM90_TMA_LOAD_MULTICASTES1E_vEEEENS_8epilogue10collective18CollectiveEpilogueINS1J_23Sm100TmaWarpSpecializedILi4ELi2ELi16ELb1ELb0EEEJSK_NSB_IJNSU_ISH_SE_EENSU_INSC_ILi32EEESE_EEEEESL_NSB_IJNSB_IJlllEEESE_SW_EEESL_S1T_NS1J_6fusion15FusionCallbacksIS1N_NS1U_17LinearCombinationISL_fSL_fLNS_15FloatRoundStyleE2EEESK_S1R_JEEENSA_5SM1004TMEM4LOAD26SM100_TMEM_LOAD_16dp256b4xES14_NS15_INS16_ILi2ELi4ELi3EEES19_NSU_INSB_IJS1A_S1P_EEENSB_IJS1P_SE_EEEEEEENSA_17SM75_U32x4_LDSM_NENSA_21SM90_TMA_STORE_IM2COLES28_NSA_17SM90_U32x4_STSM_NENSA_39AutoVectorizingCopyWithAssumedAlignmentILi128EEEEEEvvEEEEvNT_6ParamsE)
        /*0988*/ 	.short	0x0380
        /*098a*/ 	.short	0x0800


	//----- nvinfo : EIATTR_SW_WAR
	.align		4
.L_55:
        /*098c*/ 	.byte	0x04, 0x36
        /*098e*/ 	.short	(.L_57 - .L_56)
.L_56:
        /*0990*/ 	.word	0x00000008
.L_57:


//--------------------- .nv.callgraph             --------------------------
	.section	.nv.callgraph,"",@"SHT_CUDA_CALLGRAPH"
	.align	4
	.sectionentsize	8
	.align		4
        /*0000*/ 	.word	0x00000000
	.align		4
        /*0004*/ 	.word	0xffffffff
	.align		4
        /*0008*/ 	.word	index@(_ZN7cutlass13device_kernelINS_4conv6kernel13ConvUniversalINS1_16ConvProblemShapeILNS1_8OperatorE0ELi2EEENS1_10collective14CollectiveConvINS1_47MainloopSm100TmaUmmaWarpSpecializedImplicitGemmILS5_0ELi8ELi2ELi1ELi2EN4cute5tupleIJNSA_1CILi2EEENSC_ILi1EEESE_EEEEENSB_IJNSC_ILi64EEENSC_ILi128EEENSB_IJSH_EEEEEENS_6half_tESL_NSA_8TiledMMAINSA_8MMA_AtomIJNSA_20SM100_MMA_F16BF16_SSISL_SL_fLi64ELi128ELNSA_4UMMA5MajorE0ELSQ_0ELNSP_7ScaleInE0ELSR_0EEEEEENSA_6LayoutINSB_IJSE_SE_SE_EEENSB_IJNSC_ILi0EEESW_SW_EEEEENSB_IJNSA_10UnderscoreESZ_SZ_EEEEENS7_6detail27Sm100ImplicitGemmTileTraitsINSA_20SM90_TMA_LOAD_IM2COLENSA_14ComposedLayoutINSA_7SwizzleILi3ELi4ELi3EEENSA_18smem_ptr_flag_bitsILi16EEENSU_INSB_IJNSC_ILi8EEESH_EEENSB_IJSH_SE_EEEEEEEvEENS13_INSA_23SM90_TMA_LOAD_MULTICASTES1E_vEEEENS_8epilogue10collective18CollectiveEpilogueINS1J_23Sm100TmaWarpSpecializedILi4ELi2ELi16ELb1ELb0EEEJSK_NSB_IJNSU_ISH_SE_EENSU_INSC_ILi32EEESE_EEEEESL_NSB_IJNSB_IJlllEEESE_SW_EEESL_S1T_NS1J_6fusion15FusionCallbacksIS1N_NS1U_17LinearCombinationISL_fSL_fLNS_15FloatRoundStyleE2EEESK_S1R_JEEENSA_5SM1004TMEM4LOAD26SM100_TMEM_LOAD_16dp256b4xES14_NS15_INS16_ILi2ELi4ELi3EEES19_NSU_INSB_IJS1A_S1P_EEENSB_IJS1P_SE_EEEEEEENSA_17SM75_U32x4_LDSM_NENSA_21SM90_TMA_STORE_IM2COLES28_NSA_17SM90_U32x4_STSM_NENSA_39AutoVectorizingCopyWithAssumedAlignmentILi128EEEEEEvvEEEEvNT_6ParamsE)
	.align		4
        /*000c*/ 	.word	index@(__assertfail)
	.align		4
        /*0010*/ 	.word	0x00000000
	.align		4
        /*0014*/ 	.word	0xfffffffe
	.align		4
        /*0018*/ 	.word	0x00000000
	.align		4
        /*001c*/ 	.word	0xfffffffd
	.align		4
        /*0020*/ 	.word	0x00000000
	.align		4
        /*0024*/ 	.word	0xfffffffc


//--------------------- .nv.constant4             --------------------------
	.section	.nv.constant4,"a",@progbits
	.align	8
	.align		8
.nv.constant4:
        /*0000*/ 	.dword	__assertfail
	.align		8
        /*0008*/ 	.dword	__unnamed_1
	.align		8
        /*0010*/ 	.dword	__unnamed_2
	.align		8
        /*0018*/ 	.dword	_ZN39_INTERNAL_c8a12229_4_k_cu_6fd1dfda_42074cuda3std3__45__cpo5beginE
	.align		8
        /*0020*/ 	.dword	_ZN39_INTERNAL_c8a12229_4_k_cu_6fd1dfda_42074cuda3std3__45__cpo3endE
	.align		8
        /*0028*/ 	.dword	_ZN39_INTERNAL_c8a12229_4_k_cu_6fd1dfda_42074cuda3std3__45__cpo6cbeginE
	.align		8
        /*0030*/ 	.dword	_ZN39_INTERNAL_c8a12229_4_k_cu_6fd1dfda_42074cuda3std3__45__cpo4cendE
	.align		8
        /*0038*/ 	.dword	_ZN39_INTERNAL_c8a12229_4_k_cu_6fd1dfda_42074cuda3std3__441_GLOBAL__N__c8a12229_4_k_cu_6fd1dfda_42076ignoreE
	.align		8
        /*0040*/ 	.dword	_ZN39_INTERNAL_c8a12229_4_k_cu_6fd1dfda_42074cuda3std3__419piecewise_constructE
	.align		8
        /*0048*/ 	.dword	_ZN39_INTERNAL_c8a12229_4_k_cu_6fd1dfda_42074cuda3std3__48in_placeE
	.align		8
        /*0050*/ 	.dword	_ZN39_INTERNAL_c8a12229_4_k_cu_6fd1dfda_42074cuda3std6ranges3__45__cpo4swapE
	.align		8
        /*0058*/ 	.dword	_ZN39_INTERNAL_c8a12229_4_k_cu_6fd1dfda_42074cuda3std6ranges3__45__cpo9iter_moveE
	.align		8
        /*0060*/ 	.dword	_ZN39_INTERNAL_c8a12229_4_k_cu_6fd1dfda_42074cute7productE
	.align		8
        /*0068*/ 	.dword	_ZN39_INTERNAL_c8a12229_4_k_cu_6fd1dfda_42074cute1_E
	.align		8
        /*0070*/ 	.dword	$str$27
	.align		8
        /*0078*/ 	.dword	$str$28
	.align		8
        /*0080*/ 	.dword	$str$29
	.align		8
        /*0088*/ 	.dword	$str$30


//--------------------- .text._ZN7cutlass13device_kernelINS_4conv6kernel13ConvUniversalINS1_16ConvProblemShapeILNS1_8OperatorE0ELi2EEENS1_10collective14CollectiveConvINS1_47MainloopSm100TmaUmmaWarpSpecializedImplicitGemmILS5_0ELi8ELi2ELi1ELi2EN4cute5tupleIJNSA_1CILi2EEENSC_ILi1EEESE_EEEEENSB_IJNSC_ILi64EEENSC_ILi128EEENSB_IJSH_EEEEEENS_6half_tESL_NSA_8TiledMMAINSA_8MMA_AtomIJNSA_20SM100_MMA_F16BF16_SSISL_SL_fLi64ELi128ELNSA_4UMMA5MajorE0ELSQ_0ELNSP_7ScaleInE0ELSR_0EEEEEENSA_6LayoutINSB_IJSE_SE_SE_EEENSB_IJNSC_ILi0EEESW_SW_EEEEENSB_IJNSA_10UnderscoreESZ_SZ_EEEEENS7_6detail27Sm100ImplicitGemmTileTraitsINSA_20SM90_TMA_LOAD_IM2COLENSA_14ComposedLayoutINSA_7SwizzleILi3ELi4ELi3EEENSA_18smem_ptr_flag_bitsILi16EEENSU_INSB_IJNSC_ILi8EEESH_EEENSB_IJSH_SE_EEEEEEEvEENS13_INSA_23SM90_TMA_LOAD_MULTICASTES1E_vEEEENS_8epilogue10collective18CollectiveEpilogueINS1J_23Sm100TmaWarpSpecializedILi4ELi2ELi16ELb1ELb0EEEJSK_NSB_IJNSU_ISH_SE_EENSU_INSC_ILi32EEESE_EEEEESL_NSB_IJNSB_IJlllEEESE_SW_EEESL_S1T_NS1J_6fusion15FusionCallbacksIS1N_NS1U_17LinearCombinationISL_fSL_fLNS_15FloatRoundStyleE2EEESK_S1R_JEEENSA_5SM1004TMEM4LOAD26SM100_TMEM_LOAD_16dp256b4xES14_NS15_INS16_ILi2ELi4ELi3EEES19_NSU_INSB_IJS1A_S1P_EEENSB_IJS1P_SE_EEEEEEENSA_17SM75_U32x4_LDSM_NENSA_21SM90_TMA_STORE_IM2COLES28_NSA_17SM90_U32x4_STSM_NENSA_39AutoVectorizingCopyWithAssumedAlignmentILi128EEEEEEvvEEEEvNT_6ParamsE --------------------------
	.section	.text._ZN7cutlass13device_kernelINS_4conv6kernel13ConvUniversalINS1_16ConvProblemShapeILNS1_8OperatorE0ELi2EEENS1_10collective14CollectiveConvINS1_47MainloopSm100TmaUmmaWarpSpecializedImplicitGemmILS5_0ELi8ELi2ELi1ELi2EN4cute5tupleIJNSA_1CILi2EEENSC_ILi1EEESE_EEEEENSB_IJNSC_ILi64EEENSC_ILi128EEENSB_IJSH_EEEEEENS_6half_tESL_NSA_8TiledMMAINSA_8MMA_AtomIJNSA_20SM100_MMA_F16BF16_SSISL_SL_fLi64ELi128ELNSA_4UMMA5MajorE0ELSQ_0ELNSP_7ScaleInE0ELSR_0EEEEEENSA_6LayoutINSB_IJSE_SE_SE_EEENSB_IJNSC_ILi0EEESW_SW_EEEEENSB_IJNSA_10UnderscoreESZ_SZ_EEEEENS7_6detail27Sm100ImplicitGemmTileTraitsINSA_20SM90_TMA_LOAD_IM2COLENSA_14ComposedLayoutINSA_7SwizzleILi3ELi4ELi3EEENSA_18smem_ptr_flag_bitsILi16EEENSU_INSB_IJNSC_ILi8EEESH_EEENSB_IJSH_SE_EEEEEEEvEENS13_INSA_23SM90_TMA_LOAD_MULTICASTES1E_vEEEENS_8epilogue10collective18CollectiveEpilogueINS1J_23Sm100TmaWarpSpecializedILi4ELi2ELi16ELb1ELb0EEEJSK_NSB_IJNSU_ISH_SE_EENSU_INSC_ILi32EEESE_EEEEESL_NSB_IJNSB_IJlllEEESE_SW_EEESL_S1T_NS1J_6fusion15FusionCallbacksIS1N_NS1U_17LinearCombinationISL_fSL_fLNS_15FloatRoundStyleE2EEESK_S1R_JEEENSA_5SM1004TMEM4LOAD26SM100_TMEM_LOAD_16dp256b4xES14_NS15_INS16_ILi2ELi4ELi3EEES19_NSU_INSB_IJS1A_S1P_EEENSB_IJS1P_SE_EEEEEEENSA_17SM75_U32x4_LDSM_NENSA_21SM90_TMA_STORE_IM2COLES28_NSA_17SM90_U32x4_STSM_NENSA_39AutoVectorizingCopyWithAssumedAlignmentILi128EEEEEEvvEEEEvNT_6ParamsE,"ax",@progbits
	.align	128
.text._ZN7cutlass13device_kernelINS_4conv6kernel13ConvUniversalINS1_16ConvProblemShapeILNS1_8OperatorE0ELi2EEENS1_10collective14CollectiveConvINS1_47MainloopSm100TmaUmmaWarpSpecializedImplicitGemmILS5_0ELi8ELi2ELi1ELi2EN4cute5tupleIJNSA_1CILi2EEENSC_ILi1EEESE_EEEEENSB_IJNSC_ILi64EEENSC_ILi128EEENSB_IJSH_EEEEEENS_6half_tESL_NSA_8TiledMMAINSA_8MMA_AtomIJNSA_20SM100_MMA_F16BF16_SSISL_SL_fLi64ELi128ELNSA_4UMMA5MajorE0ELSQ_0ELNSP_7ScaleInE0ELSR_0EEEEEENSA_6LayoutINSB_IJSE_SE_SE_EEENSB_IJNSC_ILi0EEESW_SW_EEEEENSB_IJNSA_10UnderscoreESZ_SZ_EEEEENS7_6detail27Sm100ImplicitGemmTileTraitsINSA_20SM90_TMA_LOAD_IM2COLENSA_14ComposedLayoutINSA_7SwizzleILi3ELi4ELi3EEENSA_18smem_ptr_flag_bitsILi16EEENSU_INSB_IJNSC_ILi8EEESH_EEENSB_IJSH_SE_EEEEEEEvEENS13_INSA_23SM90_TMA_LOAD_MULTICASTES1E_vEEEENS_8epilogue10collective18CollectiveEpilogueINS1J_23Sm100TmaWarpSpecializedILi4ELi2ELi16ELb1ELb0EEEJSK_NSB_IJNSU_ISH_SE_EENSU_INSC_ILi32EEESE_EEEEESL_NSB_IJNSB_IJlllEEESE_SW_EEESL_S1T_NS1J_6fusion15FusionCallbacksIS1N_NS1U_17LinearCombinationISL_fSL_fLNS_15FloatRoundStyleE2EEESK_S1R_JEEENSA_5SM1004TMEM4LOAD26SM100_TMEM_LOAD_16dp256b4xES14_NS15_INS16_ILi2ELi4ELi3EEES19_NSU_INSB_IJS1A_S1P_EEENSB_IJS1P_SE_EEEEEEENSA_17SM75_U32x4_LDSM_NENSA_21SM90_TMA_STORE_IM2COLES28_NSA_17SM90_U32x4_STSM_NENSA_39AutoVectorizingCopyWithAssumedAlignmentILi128EEEEEEvvEEEEvNT_6ParamsE:
        .type           _ZN7cutlass13device_kernelINS_4conv6kernel13ConvUniversalINS1_16ConvProblemShapeILNS1_8OperatorE0ELi2EEENS1_10collective14CollectiveConvINS1_47MainloopSm100TmaUmmaWarpSpecializedImplicitGemmILS5_0ELi8ELi2ELi1ELi2EN4cute5tupleIJNSA_1CILi2EEENSC_ILi1EEESE_EEEEENSB_IJNSC_ILi64EEENSC_ILi128EEENSB_IJSH_EEEEEENS_6half_tESL_NSA_8TiledMMAINSA_8MMA_AtomIJNSA_20SM100_MMA_F16BF16_SSISL_SL_fLi64ELi128ELNSA_4UMMA5MajorE0ELSQ_0ELNSP_7ScaleInE0ELSR_0EEEEEENSA_6LayoutINSB_IJSE_SE_SE_EEENSB_IJNSC_ILi0EEESW_SW_EEEEENSB_IJNSA_10UnderscoreESZ_SZ_EEEEENS7_6detail27Sm100ImplicitGemmTileTraitsINSA_20SM90_TMA_LOAD_IM2COLENSA_14ComposedLayoutINSA_7SwizzleILi3ELi4ELi3EEENSA_18smem_ptr_flag_bitsILi16EEENSU_INSB_IJNSC_ILi8EEESH_EEENSB_IJSH_SE_EEEEEEEvEENS13_INSA_23SM90_TMA_LOAD_MULTICASTES1E_vEEEENS_8epilogue10collective18CollectiveEpilogueINS1J_23Sm100TmaWarpSpecializedILi4ELi2ELi16ELb1ELb0EEEJSK_NSB_IJNSU_ISH_SE_EENSU_INSC_ILi32EEESE_EEEEESL_NSB_IJNSB_IJlllEEESE_SW_EEESL_S1T_NS1J_6fusion15FusionCallbacksIS1N_NS1U_17LinearCombinationISL_fSL_fLNS_15FloatRoundStyleE2EEESK_S1R_JEEENSA_5SM1004TMEM4LOAD26SM100_TMEM_LOAD_16dp256b4xES14_NS15_INS16_ILi2ELi4ELi3EEES19_NSU_INSB_IJS1A_S1P_EEENSB_IJS1P_SE_EEEEEEENSA_17SM75_U32x4_LDSM_NENSA_21SM90_TMA_STORE_IM2COLES28_NSA_17SM90_U32x4_STSM_NENSA_39AutoVectorizingCopyWithAssumedAlignmentILi128EEEEEEvvEEEEvNT_6ParamsE,@function
        .size           _ZN7cutlass13device_kernelINS_4conv6kernel13ConvUniversalINS1_16ConvProblemShapeILNS1_8OperatorE0ELi2EEENS1_10collective14CollectiveConvINS1_47MainloopSm100TmaUmmaWarpSpecializedImplicitGemmILS5_0ELi8ELi2ELi1ELi2EN4cute5tupleIJNSA_1CILi2EEENSC_ILi1EEESE_EEEEENSB_IJNSC_ILi64EEENSC_ILi128EEENSB_IJSH_EEEEEENS_6half_tESL_NSA_8TiledMMAINSA_8MMA_AtomIJNSA_20SM100_MMA_F16BF16_SSISL_SL_fLi64ELi128ELNSA_4UMMA5MajorE0ELSQ_0ELNSP_7ScaleInE0ELSR_0EEEEEENSA_6LayoutINSB_IJSE_SE_SE_EEENSB_IJNSC_ILi0EEESW_SW_EEEEENSB_IJNSA_10UnderscoreESZ_SZ_EEEEENS7_6detail27Sm100ImplicitGemmTileTraitsINSA_20SM90_TMA_LOAD_IM2COLENSA_14ComposedLayoutINSA_7SwizzleILi3ELi4ELi3EEENSA_18smem_ptr_flag_bitsILi16EEENSU_INSB_IJNSC_ILi8EEESH_EEENSB_IJSH_SE_EEEEEEEvEENS13_INSA_23SM90_TMA_LOAD_MULTICASTES1E_vEEEENS_8epilogue10collective18CollectiveEpilogueINS1J_23Sm100TmaWarpSpecializedILi4ELi2ELi16ELb1ELb0EEEJSK_NSB_IJNSU_ISH_SE_EENSU_INSC_ILi32EEESE_EEEEESL_NSB_IJNSB_IJlllEEESE_SW_EEESL_S1T_NS1J_6fusion15FusionCallbacksIS1N_NS1U_17LinearCombinationISL_fSL_fLNS_15FloatRoundStyleE2EEESK_S1R_JEEENSA_5SM1004TMEM4LOAD26SM100_TMEM_LOAD_16dp256b4xES14_NS15_INS16_ILi2ELi4ELi3EEES19_NSU_INSB_IJS1A_S1P_EEENSB_IJS1P_SE_EEEEEEENSA_17SM75_U32x4_LDSM_NENSA_21SM90_TMA_STORE_IM2COLES28_NSA_17SM90_U32x4_STSM_NENSA_39AutoVectorizingCopyWithAssumedAlignmentILi128EEEEEEvvEEEEvNT_6ParamsE,(.L_x_186 - _ZN7cutlass13device_kernelINS_4conv6kernel13ConvUniversalINS1_16ConvProblemShapeILNS1_8OperatorE0ELi2EEENS1_10collective14CollectiveConvINS1_47MainloopSm100TmaUmmaWarpSpecializedImplicitGemmILS5_0ELi8ELi2ELi1ELi2EN4cute5tupleIJNSA_1CILi2EEENSC_ILi1EEESE_EEEEENSB_IJNSC_ILi64EEENSC_ILi128EEENSB_IJSH_EEEEEENS_6half_tESL_NSA_8TiledMMAINSA_8MMA_AtomIJNSA_20SM100_MMA_F16BF16_SSISL_SL_fLi64ELi128ELNSA_4UMMA5MajorE0ELSQ_0ELNSP_7ScaleInE0ELSR_0EEEEEENSA_6LayoutINSB_IJSE_SE_SE_EEENSB_IJNSC_ILi0EEESW_SW_EEEEENSB_IJNSA_10UnderscoreESZ_SZ_EEEEENS7_6detail27Sm100ImplicitGemmTileTraitsINSA_20SM90_TMA_LOAD_IM2COLENSA_14ComposedLayoutINSA_7SwizzleILi3ELi4ELi3EEENSA_18smem_ptr_flag_bitsILi16EEENSU_INSB_IJNSC_ILi8EEESH_EEENSB_IJSH_SE_EEEEEEEvEENS13_INSA_23SM90_TMA_LOAD_MULTICASTES1E_vEEEENS_8epilogue10collective18CollectiveEpilogueINS1J_23Sm100TmaWarpSpecializedILi4ELi2ELi16ELb1ELb0EEEJSK_NSB_IJNSU_ISH_SE_EENSU_INSC_ILi32EEESE_EEEEESL_NSB_IJNSB_IJlllEEESE_SW_EEESL_S1T_NS1J_6fusion15FusionCallbacksIS1N_NS1U_17LinearCombinationISL_fSL_fLNS_15FloatRoundStyleE2EEESK_S1R_JEEENSA_5SM1004TMEM4LOAD26SM100_TMEM_LOAD_16dp256b4xES14_NS15_INS16_ILi2ELi4ELi3EEES19_NSU_INSB_IJS1A_S1P_EEENSB_IJS1P_SE_EEEEEEENSA_17SM75_U32x4_LDSM_NENSA_21SM90_TMA_STORE_IM2COLES28_NSA_17SM90_U32x4_STSM_NENSA_39AutoVectorizingCopyWithAssumedAlignmentILi128EEEEEEvvEEEEvNT_6ParamsE)
        .other          _ZN7cutlass13device_kernelINS_4conv6kernel13ConvUniversalINS1_16ConvProblemShapeILNS1_8OperatorE0ELi2EEENS1_10collective14CollectiveConvINS1_47MainloopSm100TmaUmmaWarpSpecializedImplicitGemmILS5_0ELi8ELi2ELi1ELi2EN4cute5tupleIJNSA_1CILi2EEENSC_ILi1EEESE_EEEEENSB_IJNSC_ILi64EEENSC_ILi128EEENSB_IJSH_EEEEEENS_6half_tESL_NSA_8TiledMMAINSA_8MMA_AtomIJNSA_20SM100_MMA_F16BF16_SSISL_SL_fLi64ELi128ELNSA_4UMMA5MajorE0ELSQ_0ELNSP_7ScaleInE0ELSR_0EEEEEENSA_6LayoutINSB_IJSE_SE_SE_EEENSB_IJNSC_ILi0EEESW_SW_EEEEENSB_IJNSA_10UnderscoreESZ_SZ_EEEEENS7_6detail27Sm100ImplicitGemmTileTraitsINSA_20SM90_TMA_LOAD_IM2COLENSA_14ComposedLayoutINSA_7SwizzleILi3ELi4ELi3EEENSA_18smem_ptr_flag_bitsILi16EEENSU_INSB_IJNSC_ILi8EEESH_EEENSB_IJSH_SE_EEEEEEEvEENS13_INSA_23SM90_TMA_LOAD_MULTICASTES1E_vEEEENS_8epilogue10collective18CollectiveEpilogueINS1J_23Sm100TmaWarpSpecializedILi4ELi2ELi16ELb1ELb0EEEJSK_NSB_IJNSU_ISH_SE_EENSU_INSC_ILi32EEESE_EEEEESL_NSB_IJNSB_IJlllEEESE_SW_EEESL_S1T_NS1J_6fusion15FusionCallbacksIS1N_NS1U_17LinearCombinationISL_fSL_fLNS_15FloatRoundStyleE2EEESK_S1R_JEEENSA_5SM1004TMEM4LOAD26SM100_TMEM_LOAD_16dp256b4xES14_NS15_INS16_ILi2ELi4ELi3EEES19_NSU_INSB_IJS1A_S1P_EEENSB_IJS1P_SE_EEEEEEENSA_17SM75_U32x4_LDSM_NENSA_21SM90_TMA_STORE_IM2COLES28_NSA_17SM90_U32x4_STSM_NENSA_39AutoVectorizingCopyWithAssumedAlignmentILi128EEEEEEvvEEEEvNT_6ParamsE,@"STO_CUDA_ENTRY STV_DEFAULT"
_ZN7cutlass13device_kernelINS_4conv6kernel13ConvUniversalINS1_16ConvProblemShapeILNS1_8OperatorE0ELi2EEENS1_10collective14CollectiveConvINS1_47MainloopSm100TmaUmmaWarpSpecializedImplicitGemmILS5_0ELi8ELi2ELi1ELi2EN4cute5tupleIJNSA_1CILi2EEENSC_ILi1EEESE_EEEEENSB_IJNSC_ILi64EEENSC_ILi128EEENSB_IJSH_EEEEEENS_6half_tESL_NSA_8TiledMMAINSA_8MMA_AtomIJNSA_20SM100_MMA_F16BF16_SSISL_SL_fLi64ELi128ELNSA_4UMMA5MajorE0ELSQ_0ELNSP_7ScaleInE0ELSR_0EEEEEENSA_6LayoutINSB_IJSE_SE_SE_EEENSB_IJNSC_ILi0EEESW_SW_EEEEENSB_IJNSA_10UnderscoreESZ_SZ_EEEEENS7_6detail27Sm100ImplicitGemmTileTraitsINSA_20SM90_TMA_LOAD_IM2COLENSA_14ComposedLayoutINSA_7SwizzleILi3ELi4ELi3EEENSA_18smem_ptr_flag_bitsILi16EEENSU_INSB_IJNSC_ILi8EEESH_EEENSB_IJSH_SE_EEEEEEEvEENS13_INSA_23SM90_TMA_LOAD_MULTICASTES1E_vEEEENS_8epilogue10collective18CollectiveEpilogueINS1J_23Sm100TmaWarpSpecializedILi4ELi2ELi16ELb1ELb0EEEJSK_NSB_IJNSU_ISH_SE_EENSU_INSC_ILi32EEESE_EEEEESL_NSB_IJNSB_IJlllEEESE_SW_EEESL_S1T_NS1J_6fusion15FusionCallbacksIS1N_NS1U_17LinearCombinationISL_fSL_fLNS_15FloatRoundStyleE2EEESK_S1R_JEEENSA_5SM1004TMEM4LOAD26SM100_TMEM_LOAD_16dp256b4xES14_NS15_INS16_ILi2ELi4ELi3EEES19_NSU_INSB_IJS1A_S1P_EEENSB_IJS1P_SE_EEEEEEENSA_17SM75_U32x4_LDSM_NENSA_21SM90_TMA_STORE_IM2COLES28_NSA_17SM90_U32x4_STSM_NENSA_39AutoVectorizingCopyWithAssumedAlignmentILi128EEEEEEvvEEEEvNT_6ParamsE:
[----:B------:R-:W1:Y:S01]  /*0000*/  LDC R1, c[0x0][0x37c] ;  /* 0x0000df00ff017b82 */ /* 0x000e620000000800 */
[----:B------:R-:W2:Y:S01]  /*0010*/  S2R R48, SR_TID.X ;  /* 0x0000000000307919 */ /* 0x000ea20000002100 */
[----:B------:R-:W3:Y:S01]  /*0020*/  LDCU.64 UR8, c[0x0][0x890] ;  /* 0x00011200ff0877ac */ /* 0x000ee20008000a00 */
[----:B-1----:R-:W-:Y:S01]  /*0030*/  VIADD R1, R1, 0xfffffff8 ;  /* 0xfffffff801017836 */ /* 0x002fe20000000000 */
[----:B------:R-:W-:Y:S02]  /*0040*/  PRMT R49, RZ, 0x7610, R49 ;  /* 0x00007610ff317816 */ /* 0x000fe40000000031 */
[----:B------:R-:W-:Y:S01]  /*0050*/  ELECT P3, URZ, PT ;  /* 0x0000000000ff782f */ /* 0x000fe20003860000 */
[----:B---3--:R-:W-:-:S04]  /*0060*/  UISETP.NE.U32.AND UP0, UPT, UR8, URZ, UPT ;  /* 0x000000ff0800728c */ /* 0x008fc8000bf05070 */
[----:B------:R-:W-:Y:S01]  /*0070*/  UISETP.NE.AND.EX UP0, UPT, UR9, URZ, UPT, UP0 ;  /* 0x000000ff0900728c */ /* 0x000fe2000bf05300 */
[----:B--2---:R-:W-:-:S05]  /*0080*/  SHF.R.U32.HI R50, RZ, 0x5, R48 ;  /* 0x00000005ff327819 */ /* 0x004fca0000011630 */
[----:B------:R-:W1:Y:S02]  /*0090*/  SHFL.IDX PT, R0, R50, RZ, 0x1f ;  /* 0x00001fff32007589 */ /* 0x000e6400000e0000 */
[----:B-1----:R-:W-:Y:S01]  /*00a0*/  R2UR UR18, R0 ;  /* 0x00000000001272ca */ /* 0x002fe200000e0000 */
[----:B------:R-:W-:-:S14]  /*00b0*/  BRA.U UP0, `(.L_x_0) ;  /* 0x0000000100307547 */ /* 0x000fdc000b800000 */
[----:B------:R-:W1:Y:S02]  /*00c0*/  LDCU.64 UR4, c[0x0][0x888] ;  /* 0x00011100ff0477ac */ /* 0x000e640008000a00 */
[----:B-1----:R-:W-:-:S04]  /*00d0*/  UISETP.NE.U32.AND UP0, UPT, UR4, URZ, UPT ;  /* 0x000000ff0400728c */ /* 0x002fc8000bf05070 */
[----:B------:R-:W-:-:S09]  /*00e0*/  UISETP.NE.AND.EX UP0, UPT, UR5, URZ, UPT, UP0 ;  /* 0x000000ff0500728c */ /* 0x000fd2000bf05300 */
[----:B------:R-:W-:Y:S05]  /*00f0*/  BRA.U !UP0, `(.L_x_1) ;  /* 0x0000000108147547 */ /* 0x000fea000b800000 */
[----:B------:R-:W1:Y:S01]  /*0100*/  LDC.64 R2, c[0x0][0x888] ;  /* 0x00022200ff027b82 */ /* 0x000e620000000a00 */
[----:B------:R-:W1:Y:S02]  /*0110*/  LDCU.64 UR4, c[0x0][0x358] ;  /* 0x00006b00ff0477ac */ /* 0x000e640008000a00 */
[----:B-1----:R1:W5:Y:S01]  /*0120*/  LDG.E R27, desc[UR4][R2.64] ;  /* 0x00000004021b7981 */ /* 0x002362000c1e1900 */
[----:B------:R-:W-:Y:S01]  /*0130*/  HFMA2 R49, -RZ, RZ, 0, 5.9604644775390625e-08 ;  /* 0x00000001ff317431 */ /* 0x000fe200000001ff */
[----:B------:R-:W-:Y:S05]  /*0140*/  BRA `(.L_x_0) ;  /* 0x00000000000c7947 */ /* 0x000fea0003800000 */
.L_x_1:
[----:B------:R-:W1:Y:S01]  /*0150*/  LDCU UR4, c[0x0][0x880] ;  /* 0x00011000ff0477ac */ /* 0x000e620008000800 */
[----:B------:R-:W-:Y:S01]  /*0160*/  HFMA2 R49, -RZ, RZ, 0, 5.9604644775390625e-08 ;  /* 0x00000001ff317431 */ /* 0x000fe200000001ff */
[----:B-1----:R-:W-:-:S07]  /*0170*/  MOV R27, UR4 ;  /* 0x00000004001b7c02 */ /* 0x002fce0008000f00 */
.L_x_0:
[----:B------:R-:W2:Y:S02]  /*0180*/  LDCU.64 UR4, c[0x0][0x8b0] ;  /* 0x00011600ff0477ac */ /* 0x000ea40008000a00 */
[----:B--2---:R-:W-:-:S04]  /*0190*/  UISETP.NE.U32.AND UP0, UPT, UR4, URZ, UPT ;  /* 0x000000ff0400728c */ /* 0x004fc8000bf05070 */
[----:B------:R-:W-:-:S09]  /*01a0*/  UISETP.NE.AND.EX UP0, UPT, UR5, URZ, UPT, UP0 ;  /* 0x000000ff0500728c */ /* 0x000fd2000bf05300 */
[----:B------:R-:W-:Y:S05]  /*01b0*/  BRA.U UP0, `(.L_x_2) ;  /* 0x0000000100287547 */ /* 0x000fea000b800000 */
[----:B------:R-:W2:Y:S02]  /*01c0*/  LDCU.64 UR4, c[0x0][0x8a8] ;  /* 0x00011500ff0477ac */ /* 0x000ea40008000a00 */
[----:B--2---:R-:W-:-:S04]  /*01d0*/  UISETP.NE.U32.AND UP0, UPT, UR4, URZ, UPT ;  /* 0x000000ff0400728c */ /* 0x004fc8000bf05070 */
[----:B------:R-:W-:-:S09]  /*01e0*/  UISETP.NE.AND.EX UP0, UPT, UR5, URZ, UPT, UP0 ;  /* 0x000000ff0500728c */ /* 0x000fd2000bf05300 */
[----:B------:R-:W-:Y:S05]  /*01f0*/  BRA.U !UP0, `(.L_x_3) ;  /* 0x0000000108107547 */ /* 0x000fea000b800000 */
[----:B------:R-:W2:Y:S01]  /*0200*/  LDC.64 R24, c[0x0][0x8a8] ;  /* 0x00022a00ff187b82 */ /* 0x000ea20000000a00 */
[----:B------:R-:W2:Y:S02]  /*0210*/  LDCU.64 UR4, c[0x0][0x358] ;  /* 0x00006b00ff0477ac */ /* 0x000ea40008000a00 */
[----:B--2---:R2:W5:Y:S01]  /*0220*/  LDG.E R24, desc[UR4][R24.64] ;  /* 0x0000000418187981 */ /* 0x004562000c1e1900 */
[----:B------:R-:W-:Y:S05]  /*0230*/  BRA `(.L_x_2) ;  /* 0x0000000000087947 */ /* 0x000fea0003800000 */
.L_x_3:
[----:B------:R-:W2:Y:S02]  /*0240*/  LDCU UR4, c[0x0][0x8a0] ;  /* 0x00011400ff0477ac */ /* 0x000ea40008000800 */
[----:B--2---:R-:W-:Y:S02]  /*0250*/  MOV R24, UR4 ;  /* 0x0000000400187c02 */ /* 0x004fe40008000f00 */
.L_x_2:
[----:B------:R-:W-:Y:S01]  /*0260*/  IMAD.U32 R0, RZ, RZ, UR18 ;  /* 0x00000012ff007e24 */ /* 0x000fe2000f8e00ff */
[----:B------:R-:W-:Y:S04]  /*0270*/  BSSY.RECONVERGENT B0, `(.L_x_4) ;  /* 0x000000c000007945 */ /* 0x000fe80003800200 */
[C---:B------:R-:W-:Y:S02]  /*0280*/  ISETP.NE.OR P1, PT, R0.reuse, 0x1, !P3 ;  /* 0x000000010000780c */ /* 0x040fe40005f25670 */
[----:B------:R-:W-:-:S11]  /*0290*/  ISETP.NE.OR P0, PT, R0, 0x3, !P3 ;  /* 0x000000030000780c */ /* 0x000fd60005f05670 */
[----:B------:R-:W-:Y:S05]  /*02a0*/  @P1 BRA `(.L_x_5) ;  /* 0x0000000000201947 */ /* 0x000fea0003800000 */
[----:B------:R-:W3:Y:S02]  /*02b0*/  LDCU.64 UR4, c[0x0][0x348] ;  /* 0x00006900ff0477ac */ /* 0x000ee40008000a00 */
[----:B---3--:R-:W-:Y:S02]  /*02c0*/  UIADD3 UR6, UP1, UPT, UR4, 0x80, URZ ;  /* 0x0000008004067890 */ /* 0x008fe4000ff3e0ff */
[----:B------:R-:W-:Y:S02]  /*02d0*/  UIADD3 UR4, UP0, UPT, UR4, 0x180, URZ ;  /* 0x0000018004047890 */ /* 0x000fe4000ff1e0ff */
[----:B------:R-:W-:Y:S02]  /*02e0*/  UIADD3.X UR7, UPT, UPT, URZ, UR5, URZ, UP1, !UPT ;  /* 0x00000005ff077290 */ /* 0x000fe40008ffe4ff */
[----:B------:R-:W-:-:S07]  /*02f0*/  UIADD3.X UR5, UPT, UPT, URZ, UR5, URZ, UP0, !UPT ;  /* 0x00000005ff057290 */ /* 0x000fce00087fe4ff */
[----:B------:R3:W-:Y:S02]  /*0300*/  UTMACCTL.PF [UR6] ;  /* 0x00000000060079b9 */ /* 0x0007e40008040000 */
[----:B------:R3:W-:Y:S02]  /*0310*/  UTMACCTL.PF [UR4] ;  /* 0x00000000040079b9 */ /* 0x0007e40008040000 */
[----:B---3--:R-:W-:Y:S01]  /*0320*/  NOP ;  /* 0x0000000000007918 */ /* 0x008fe20000000000 */
.L_x_5:
[----:B------:R-:W-:Y:S05]  /*0330*/  BSYNC.RECONVERGENT B0 ;  /* 0x0000000000007941 */ /* 0x000fea0003800200 */
.L_x_4:
[----:B------:R-:W-:Y:S04]  /*0340*/  BSSY.RECONVERGENT B0, `(.L_x_6) ;  /* 0x000000a000007945 */ /* 0x000fe80003800200 */
        /* <DEDUP_REMOVED lines=9> */
.L_x_7:
[----:B------:R-:W-:Y:S05]  /*03e0*/  BSYNC.RECONVERGENT B0 ;  /* 0x0000000000007941 */ /* 0x000fea0003800200 */
.L_x_6:
[----:B------:R-:W3:Y:S01]  /*03f0*/  LDCU.64 UR4, c[0x0][0x888] ;  /* 0x00011100ff0477ac */ /* 0x000ee20008000a00 */
[----:B------:R-:W-:Y:S02]  /*0400*/  UISETP.EQ.U32.AND UP2, UPT, UR8, URZ, UPT ;  /* 0x000000ff0800728c */ /* 0x000fe4000bf42070 */
[----:B------:R-:W-:Y:S02]  /*0410*/  UPLOP3.LUT UP3, UPT, UPT, UPT, UPT, 0x80, 0x8 ;  /* 0x000000000008789c */ /* 0x000fe40003f6f070 */
[----:B---3--:R-:W-:-:S04]  /*0420*/  UISETP.NE.U32.AND UP0, UPT, UR4, URZ, UPT ;  /* 0x000000ff0400728c */ /* 0x008fc8000bf05070 */
[----:B------:R-:W-:-:S04]  /*0430*/  UISETP.NE.AND.EX UP1, UPT, UR5, URZ, UPT, UP0 ;  /* 0x000000ff0500728c */ /* 0x000fc8000bf25300 */
[----:B------:R-:W-:-:S04]  /*0440*/  UISETP.EQ.OR.EX UP4, UPT, UR9, URZ, !UP1, UP2 ;  /* 0x000000ff0900728c */ /* 0x000fc8000cf82720 */
[----:B------:R-:W-:-:S06]  /*0450*/  UP2UR UR4, UPR, URZ, 0x10 ;  /* 0x00000010ff047883 */ /* 0x000fcc0008000000 */
[----:B------:R-:W-:Y:S01]  /*0460*/  MOV R60, UR4 ;  /* 0x00000004003c7c02 */ /* 0x000fe20008000f00 */
[----:B------:R-:W-:Y:S06]  /*0470*/  BRA.U !UP4, `(.L_x_8) ;  /* 0x000000010c207547 */ /* 0x000fec000b800000 */
[----:B------:R-:W-:Y:S01]  /*0480*/  UISETP.NE.U32.AND UP2, UPT, UR8, URZ, UPT ;  /* 0x000000ff0800728c */ /* 0x000fe2000bf45070 */
[----:B-----5:R-:W-:Y:S01]  /*0490*/  FSETP.NEU.AND P0, PT, R27, RZ, PT ;  /* 0x000000ff1b00720b */ /* 0x020fe20003f0d000 */
[----:B------:R-:W-:Y:S02]  /*04a0*/  USEL UR4, URZ, 0xffffffff, UP1 ;  /* 0xffffffffff047887 */ /* 0x000fe40008800000 */
[----:B------:R-:W-:-:S10]  /*04b0*/  UISETP.NE.AND.EX UP2, UPT, UR9, URZ, UPT, UP2 ;  /* 0x000000ff0900728c */ /* 0x000fd4000bf45320 */
[----:B------:R-:W-:Y:S01]  /*04c0*/  VOTEU.ANY UP0, P0 ;  /* 0x0000000000ff7886 */ /* 0x000fe20000000100 */
[----:B------:R-:W-:-:S04]  /*04d0*/  @!UP2 USEL UR4, URZ, 0xffffffff, UP0 ;  /* 0xffffffffff04a887 */ /* 0x000fc80008000000 */
[----:B------:R-:W-:-:S04]  /*04e0*/  ULOP3.LUT UR4, UR4, 0x1, URZ, 0xc0, !UPT ;  /* 0x0000000104047892 */ /* 0x000fc8000f8ec0ff */
[----:B------:R-:W-:-:S11]  /*04f0*/  UISETP.NE.U32.AND UP3, UPT, UR4, 0x1, UPT ;  /* 0x000000010400788c */ /* 0x000fd6000bf65070 */
.L_x_8:
[----:B-1----:R-:W1:Y:S02]  /*0500*/  SHFL.IDX PT, R2, R50, RZ, 0x1f ;  /* 0x00001fff32027589 */ /* 0x002e6400000e0000 */
[----:B-1----:R-:W-:-:S13]  /*0510*/  ISETP.NE.AND P0, PT, R2, RZ, PT ;  /* 0x000000ff0200720c */ /* 0x002fda0003f05270 */
[----:B------:R-:W-:Y:S05]  /*0520*/  @P0 BRA `(.L_x_9) ;  /* 0x0000000000840947 */ /* 0x000fea0003800000 */
[----:B------:R-:W-:Y:S01]  /*0530*/  ELECT P0, URZ, PT ;  /* 0x0000000000ff782f */ /* 0x000fe20003800000 */
[----:B------:R-:W-:-:S12]  /*0540*/  BSSY.RECONVERGENT B0, `(.L_x_9) ;  /* 0x000001f000007945 */ /* 0x000fd80003800200 */
[----:B------:R-:W-:Y:S05]  /*0550*/  @!P0 BRA `(.L_x_10) ;  /* 0x0000000000748947 */ /* 0x000fea0003800000 */
[----:B------:R-:W1:Y:S01]  /*0560*/  S2UR UR4, SR_CgaCtaId ;  /* 0x00000000000479c3 */ /* 0x000e620000008800 */
[----:B------:R-:W-:Y:S01]  /*0570*/  UMOV UR5, 0x400 ;  /* 0x0000040000057882 */ /* 0x000fe20000000000 */
[----:B------:R-:W-:Y:S01]  /*0580*/  UMOV UR8, 0x1 ;  /* 0x0000000100087882 */ /* 0x000fe20000000000 */
[----:B------:R-:W-:Y:S01]  /*0590*/  UMOV UR6, 0x2 ;  /* 0x0000000200067882 */ /* 0x000fe20000000000 */
[----:B------:R-:W-:-:S04]  /*05a0*/  UIADD3 UR8, UPT, UPT, -UR8, 0x100000, URZ ;  /* 0x0010000008087890 */ /* 0x000fc8000fffe1ff */
[----:B------:R-:W-:Y:S02]  /*05b0*/  USHF.L.U32 UR9, UR8, 0xb, URZ ;  /* 0x0000000b08097899 */ /* 0x000fe400080006ff */
[----:B------:R-:W-:Y:S02]  /*05c0*/  USHF.L.U32 UR8, UR8, 0x1, URZ ;  /* 0x0000000108087899 */ /* 0x000fe400080006ff */
[----:B------:R-:W-:-:S04]  /*05d0*/  UIADD3 UR6, UPT, UPT, -UR6, 0x100000, URZ ;  /* 0x0010000006067890 */ /* 0x000fc8000fffe1ff */
[----:B------:R-:W-:Y:S02]  /*05e0*/  USHF.L.U32 UR7, UR6, 0xb, URZ ;  /* 0x0000000b06077899 */ /* 0x000fe400080006ff */
[----:B------:R-:W-:Y:S02]  /*05f0*/  USHF.L.U32 UR6, UR6, 0x1, URZ ;  /* 0x0000000106067899 */ /* 0x000fe400080006ff */
[----:B-1----:R-:W-:Y:S01]  /*0600*/  ULEA UR4, UR4, UR5, 0x18 ;  /* 0x0000000504047291 */ /* 0x002fe2000f8ec0ff */
[----:B------:R-:W1:Y:S11]  /*0610*/  FENCE.VIEW.ASYNC.S ;  /* 0x00000000000073c6 */ /* 0x000e760000000000 */
[----:B-1----:R1:W3:Y:S01]  /*0620*/  SYNCS.EXCH.64 URZ, [UR4], UR8 ;  /* 0x0000000804ff75b2 */ /* 0x0022e20008000100 */
[----:B------:R1:W4:Y:S01]  /*0630*/  SYNCS.EXCH.64 URZ, [UR4+0x40], UR6 ;  /* 0x0000400604ff75b2 */ /* 0x0003220008000100 */
[----:B------:R1:W1:Y:S01]  /*0640*/  SYNCS.EXCH.64 URZ, [UR4+0x8], UR8 ;  /* 0x0000080804ff75b2 */ /* 0x0002620008000100 */
        /* <DEDUP_REMOVED lines=13> */
[----:B------:R-:W-:Y:S01]  /*0720*/  NOP ;  /* 0x0000000000007918 */ /* 0x000fe20000000000 */
.L_x_10:
[----:B-1----:R-:W-:Y:S05]  /*0730*/  BSYNC.RECONVERGENT B0 ;  /* 0x0000000000007941 */ /* 0x002fea0003800200 */
.L_x_9:
[----:B------:R-:W1:Y:S01]  /*0740*/  SHFL.IDX PT, R2, R50, RZ, 0x1f ;  /* 0x00001fff32027589 */ /* 0x000e6200000e0000 */
[----:B------:R-:W-:Y:S01]  /*0750*/  NOP ;  /* 0x0000000000007918 */ /* 0x000fe20000000000 */
[----:B-1----:R-:W-:-:S13]  /*0760*/  ISETP.NE.AND P0, PT, R2, 0x1, PT ;  /* 0x000000010200780c */ /* 0x002fda0003f05270 */
[----:B------:R-:W-:Y:S05]  /*0770*/  @P0 BRA `(.L_x_11) ;  /* 0x0000000000580947 */ /* 0x000fea0003800000 */
        /* <DEDUP_REMOVED lines=9> */
[----:B------:R-:W-:Y:S01]  /*0810*/  USHF.L.U32 UR6, UR6, 0x1, URZ ;  /* 0x0000000106067899 */ /* 0x000fe200080006ff */
[----:B------:R-:W-:Y:S01]  /*0820*/  ELECT P0, URZ, PT ;  /* 0x0000000000ff782f */ /* 0x000fe20003800000 */
[----:B-1----:R-:W-:Y:S01]  /*0830*/  ULEA UR4, UR4, UR5, 0x18 ;  /* 0x0000000504047291 */ /* 0x002fe2000f8ec0ff */
[----:B------:R-:W1:Y:S11]  /*0840*/  FENCE.VIEW.ASYNC.S ;  /* 0x00000000000073c6 */ /* 0x000e760000000000 */
[----:B-1----:R1:W1:Y:S01]  /*0850*/  SYNCS.EXCH.64 URZ, [UR4+0x80], UR8 ;  /* 0x0000800804ff75b2 */ /* 0x0022620008000100 */
        /* <DEDUP_REMOVED lines=8> */
.L_x_11:
[----:B------:R-:W2:Y:S01]  /*08e0*/  SHFL.IDX PT, R2, R50, RZ, 0x1f ;  /* 0x00001fff32027589 */ /* 0x000ea200000e0000 */
[----:B------:R-:W-:Y:S01]  /*08f0*/  NOP ;  /* 0x0000000000007918 */ /* 0x000fe20000000000 */
[----:B--2---:R-:W-:-:S13]  /*0900*/  ISETP.NE.AND P0, PT, R2, 0x3, PT ;  /* 0x000000030200780c */ /* 0x004fda0003f05270 */
[----:B------:R-:W-:Y:S05]  /*0910*/  @P0 BRA `(.L_x_12) ;  /* 0x0000000000300947 */ /* 0x000fea0003800000 */
[----:B-1----:R-:W1:Y:S01]  /*0920*/  S2UR UR4, SR_CgaCtaId ;  /* 0x00000000000479c3 */ /* 0x002e620000008800 */
[----:B------:R-:W-:Y:S01]  /*0930*/  UMOV UR6, 0x400 ;  /* 0x0000040000067882 */ /* 0x000fe20000000000 */
[----:B------:R-:W-:Y:S01]  /*0940*/  UMOV UR5, 0x20 ;  /* 0x0000002000057882 */ /* 0x000fe20000000000 */
[----:B------:R-:W-:Y:S01]  /*0950*/  ELECT P0, URZ, PT ;  /* 0x0000000000ff782f */ /* 0x000fe20003800000 */
[----:B-1----:R-:W-:Y:S02]  /*0960*/  ULEA UR6, UR4, UR6, 0x18 ;  /* 0x0000000604067291 */ /* 0x002fe4000f8ec0ff */
[----:B------:R-:W-:-:S04]  /*0970*/  UIADD3 UR4, UPT, UPT, -UR5, 0x100000, URZ ;  /* 0x0010000005047890 */ /* 0x000fc8000fffe1ff */
[----:B------:R-:W-:Y:S02]  /*0980*/  USHF.L.U32 UR5, UR4, 0xb, URZ ;  /* 0x0000000b04057899 */ /* 0x000fe400080006ff */
[----:B------:R-:W-:Y:S01]  /*0990*/  USHF.L.U32 UR4, UR4, 0x1, URZ ;  /* 0x0000000104047899 */ /* 0x000fe200080006ff */
[----:B------:R-:W1:Y:S11]  /*09a0*/  FENCE.VIEW.ASYNC.S ;  /* 0x00000000000073c6 */ /* 0x000e760000000000 */
[----:B-1----:R2:W1:Y:S01]  /*09b0*/  SYNCS.EXCH.64 URZ, [UR6+0xc0], UR4 ;  /* 0x0000c00406ff75b2 */ /* 0x0024620008000100 */
[----:B------:R2:W1:Y:S02]  /*09c0*/  SYNCS.EXCH.64 URZ, [UR6+0xc8], UR4 ;  /* 0x0000c80406ff75b2 */ /* 0x0004640008000100 */
[----:B--2---:R-:W-:Y:S01]  /*09d0*/  NOP ;  /* 0x0000000000007918 */ /* 0x004fe20000000000 */
.L_x_12:
[----:B------:R-:W2:Y:S01]  /*09e0*/  SHFL.IDX PT, R2, R50, RZ, 0x1f ;  /* 0x00001fff32027589 */ /* 0x000ea200000e0000 */
[----:B------:R-:W-:Y:S01]  /*09f0*/  NOP ;  /* 0x0000000000007918 */ /* 0x000fe20000000000 */
[----:B--2---:R-:W-:-:S13]  /*0a00*/  ISETP.NE.AND P0, PT, R2, 0x4, PT ;  /* 0x000000040200780c */ /* 0x004fda0003f05270 */
[----:B------:R-:W-:Y:S05]  /*0a10*/  @P0 BRA `(.L_x_13) ;  /* 0x0000000000440947 */ /* 0x000fea0003800000 */
[----:B-1----:R-:W1:Y:S01]  /*0a20*/  S2UR UR6, SR_CgaCtaId ;  /* 0x00000000000679c3 */ /* 0x002e620000008800 */
[----:B------:R-:W-:Y:S01]  /*0a30*/  UMOV UR4, 0x1e0 ;  /* 0x000001e000047882 */ /* 0x000fe20000000000 */
[----:B------:R-:W-:Y:S01]  /*0a40*/  UMOV UR5, 0x400 ;  /* 0x0000040000057882 */ /* 0x000fe20000000000 */
[----:B------:R-:W-:Y:S01]  /*0a50*/  USEL UR4, UR4, 0x1a0, UP3 ;  /* 0x000001a004047887 */ /* 0x000fe20009800000 */
[----:B------:R-:W-:Y:S01]  /*0a60*/  UMOV UR8, 0x1 ;  /* 0x0000000100087882 */ /* 0x000fe20000000000 */
[----:B------:R-:W-:Y:S01]  /*0a70*/  ELECT P0, URZ, PT ;  /* 0x0000000000ff782f */ /* 0x000fe20003800000 */
[----:B------:R-:W-:-:S04]  /*0a80*/  UIADD3 UR8, UPT, UPT, -UR8, 0x100000, URZ ;  /* 0x0010000008087890 */ /* 0x000fc8000fffe1ff */
[----:B------:R-:W-:Y:S02]  /*0a90*/  USHF.L.U32 UR9, UR8, 0xb, URZ ;  /* 0x0000000b08097899 */ /* 0x000fe400080006ff */
[----:B------:R-:W-:Y:S02]  /*0aa0*/  USHF.L.U32 UR8, UR8, 0x1, URZ ;  /* 0x0000000108087899 */ /* 0x000fe400080006ff */
[----:B-1----:R-:W-:Y:S02]  /*0ab0*/  ULEA UR6, UR6, UR5, 0x18 ;  /* 0x0000000506067291 */ /* 0x002fe4000f8ec0ff */
[----:B------:R-:W-:-:S04]  /*0ac0*/  UIADD3 UR4, UPT, UPT, -UR4, 0x100000, URZ ;  /* 0x0010000004047890 */ /* 0x000fc8000fffe1ff */
[----:B------:R-:W-:Y:S02]  /*0ad0*/  USHF.L.U32 UR5, UR4, 0xb, URZ ;  /* 0x0000000b04057899 */ /* 0x000fe400080006ff */
[----:B------:R-:W-:Y:S01]  /*0ae0*/  USHF.L.U32 UR4, UR4, 0x1, URZ ;  /* 0x0000000104047899 */ /* 0x000fe200080006ff */
[----:B------:R-:W1:Y:S03]  /*0af0*/  FENCE.VIEW.ASYNC.S ;  /* 0x00000000000073c6 */ /* 0x000e660000000000 */
[----:B-1----:R2:W1:Y:S08]  /*0b00*/  SYNCS.EXCH.64 URZ, [UR6+0xd0], UR8 ;  /* 0x0000d00806ff75b2 */ /* 0x0024700008000100 */
[----:B------:R2:W1:Y:S02]  /*0b10*/  SYNCS.EXCH.64 URZ, [UR6+0xd8], UR4 ;  /* 0x0000d80406ff75b2 */ /* 0x0004640008000100 */
[----:B--2---:R-:W-:Y:S01]  /*0b20*/  NOP ;  /* 0x0000000000007918 */ /* 0x004fe20000000000 */
.L_x_13:
[----:B------:R-:W2:Y:S01]  /*0b30*/  SHFL.IDX PT, R2, R50, RZ, 0x1f ;  /* 0x00001fff32027589 */ /* 0x000ea200000e0000 */
[----:B------:R-:W-:Y:S01]  /*0b40*/  NOP ;  /* 0x0000000000007918 */ /* 0x000fe20000000000 */
[----:B--2---:R-:W-:-:S13]  /*0b50*/  ISETP.NE.AND P0, PT, R2, 0x5, PT ;  /* 0x000000050200780c */ /* 0x004fda0003f05270 */
[----:B------:R-:W-:Y:S05]  /*0b60*/  @P0 BRA `(.L_x_14) ;  /* 0x0000000000480947 */ /* 0x000fea0003800000 */
[----:B-1----:R-:W1:Y:S01]  /*0b70*/  S2UR UR4, SR_CgaCtaId ;  /* 0x00000000000479c3 */ /* 0x002e620000008800 */
        /* <DEDUP_REMOVED lines=15> */
[----:B------:R2:W1:Y:S02]  /*0c70*/  SYNCS.EXCH.64 URZ, [UR4+0xf8], UR6 ;  /* 0x0000f80604ff75b2 */ /* 0x0004640008000100 */
[----:B--2---:R-:W-:Y:S01]  /*0c80*/  NOP ;  /* 0x0000000000007918 */ /* 0x004fe20000000000 */
.L_x_14:
[----:B-1----:R-:W1:Y:S01]  /*0c90*/  LDCU UR4, c[0x0][0x36c] ;  /* 0x00006d80ff0477ac */ /* 0x002e620008000800 */
[----:B------:R-:W-:Y:S01]  /*0ca0*/  ISETP.NE.OR P3, PT, R0, 0x2, !P3 ;  /* 0x000000020000780c */ /* 0x000fe20005f65670 */
[----:B------:R-:W-:Y:S01]  /*0cb0*/  NOP ;  /* 0x0000000000007918 */ /* 0x000fe20000000000 */
[----:B------:R-:W-:Y:S01]  /*0cc0*/  LOP3.LUT R2, R48, 0x1f, RZ, 0xc0, !PT ;  /* 0x0000001f30027812 */ /* 0x000fe200078ec0ff */
[----:B------:R-:W-:Y:S02]  /*0cd0*/  UISETP.NE.AND UP4, UPT, UR18, 0x2, UPT ;  /* 0x000000021200788c */ /* 0x000fe4000bf85270 */
[----:B------:R-:W-:Y:S02]  /*0ce0*/  UISETP.NE.AND UP5, UPT, UR18, URZ, UPT ;  /* 0x000000ff1200728c */ /* 0x000fe4000bfa5270 */
[----:B-1----:R-:W-:-:S09]  /*0cf0*/  UISETP.EQ.U32.AND UP6, UPT, UR4, 0x1, UPT ;  /* 0x000000010400788c */ /* 0x002fd2000bfc2070 */
[----:B------:R-:W-:Y:S05]  /*0d00*/  BRA.U !UP6, `(.L_x_15) ;  /* 0x000000010e087547 */ /* 0x000fea000b800000 */
[----:B---34-:R-:W-:Y:S01]  /*0d10*/  UCGABAR_ARV ;  /* 0x00000000000079c7 */ /* 0x018fe20008000000 */
[----:B------:R-:W-:Y:S05]  /*0d20*/  BRA `(.L_x_16) ;  /* 0x0000000000047947 */ /* 0x000fea0003800000 */
.L_x_15:
[----:B---34-:R-:W-:Y:S01]  /*0d30*/  NOP ;  /* 0x0000000000007918 */ /* 0x018fe20000000000 */
.L_x_16:
[----:B------:R-:W1:Y:S01]  /*0d40*/  S2UR UR50, SR_CTAID.X ;  /* 0x00000000003279c3 */ /* 0x000e620000002500 */
[----:B------:R-:W-:-:S05]  /*0d50*/  CS2R.32 R59, SR_CgaSize ;  /* 0x00000000003b7805 */ /* 0x000fca0000008a00 */
[----:B------:R-:W-:-:S05]  /*0d60*/  IMAD R59, R59, -0xa0, RZ ;  /* 0xffffff603b3b7824 */ /* 0x000fca00078e02ff */
[----:B------:R-:W-:-:S14]  /*0d70*/  R2UR UR5, R59 ;  /* 0x000000003b0572ca */ /* 0x000fdc00000e0000 */
[----:B------:R-:W2:Y:S01]  /*0d80*/  LDCU UR5, c[0x0][UR5+0x2b0] ;  /* 0x00005600050577ac */ /* 0x000ea20008000800 */
[----:B------:R-:W-:-:S05]  /*0d90*/  CS2R.32 R59, SR_CgaSize ;  /* 0x00000000003b7805 */ /* 0x000fca0000008a00 */
[----:B------:R-:W-:-:S05]  /*0da0*/  IMAD R59, R59, -0xa0, RZ ;  /* 0xffffff603b3b7824 */ /* 0x000fca00078e02ff */
[----:B------:R-:W-:-:S14]  /*0db0*/  R2UR UR4, R59 ;  /* 0x000000003b0472ca */ /* 0x000fdc00000e0000 */
[----:B------:R-:W3:Y:S01]  /*0dc0*/  LDCU UR4, c[0x0][UR4+0x2b4] ;  /* 0x00005680040477ac */ /* 0x000ee20008000800 */
[----:B------:R-:W4:Y:S01]  /*0dd0*/  S2UR UR21, SR_CTAID.Y ;  /* 0x00000000001579c3 */ /* 0x000f220000002600 */
[----:B------:R-:W-:-:S05]  /*0de0*/  CS2R.32 R59, SR_CgaSize ;  /* 0x00000000003b7805 */ /* 0x000fca0000008a00 */
[----:B------:R-:W-:-:S05]  /*0df0*/  IMAD R59, R59, -0xa0, RZ ;  /* 0xffffff603b3b7824 */ /* 0x000fca00078e02ff */
[----:B------:R-:W-:-:S14]  /*0e00*/  R2UR UR7, R59 ;  /* 0x000000003b0772ca */ /* 0x000fdc00000e0000 */
[----:B------:R-:W3:Y:S01]  /*0e10*/  LDCU UR7, c[0x0][UR7+0x2a0] ;  /* 0x00005400070777ac */ /* 0x000ee20008000800 */
[----:B------:R-:W-:-:S05]  /*0e20*/  CS2R.32 R59, SR_CgaSize ;  /* 0x00000000003b7805 */ /* 0x000fca0000008a00 */
[----:B------:R-:W-:-:S05]  /*0e30*/  IMAD R59, R59, -0xa0, RZ ;  /* 0xffffff603b3b7824 */ /* 0x000fca00078e02ff */
[----:B------:R-:W-:-:S14]  /*0e40*/  R2UR UR63, R59 ;  /* 0x000000003b3f72ca */ /* 0x000fdc00000e0000 */
[----:B------:R-:W3:Y:S01]  /*0e50*/  LDCU UR63, c[0x0][UR63+0x2a4] ;  /* 0x000054803f3f77ac */ /* 0x000ee20008000800 */
[----:B------:R-:W3:Y:S01]  /*0e60*/  LDCU UR19, c[0x0][0xb24] ;  /* 0x00016480ff1377ac */ /* 0x000ee20008000800 */
[----:B------:R-:W3:Y:S01]  /*0e70*/  LDCU UR39, c[0x0][0xb24] ;  /* 0x00016480ff2777ac */ /* 0x000ee20008000800 */
[----:B-1----:R-:W-:Y:S01]  /*0e80*/  I2FP.F32.U32 R3, UR50 ;  /* 0x0000003200037c45 */ /* 0x002fe20008201000 */
[----:B------:R-:W1:Y:S04]  /*0e90*/  LDCU UR23, c[0x0][0xb30] ;  /* 0x00016600ff1777ac */ /* 0x000e680008000800 */
[----:B--2---:R-:W-:Y:S01]  /*0ea0*/  FMUL R3, R3, UR5 ;  /* 0x0000000503037c20 */ /* 0x004fe20008400000 */
[----:B----4-:R-:W-:-:S05]  /*0eb0*/  I2FP.F32.U32 R0, UR21 ;  /* 0x0000001500007c45 */ /* 0x010fca0008201000 */
[----:B------:R-:W2:Y:S01]  /*0ec0*/  F2I.U32.TRUNC.NTZ R3, R3 ;  /* 0x0000000300037305 */ /* 0x000ea2000020f000 */
[----:B---3--:R-:W-:-:S07]  /*0ed0*/  FMUL R0, R0, UR4 ;  /* 0x0000000400007c20 */ /* 0x008fce0008400000 */
[----:B------:R-:W3:Y:S01]  /*0ee0*/  F2I.U32.TRUNC.NTZ R0, R0 ;  /* 0x0000000000007305 */ /* 0x000ee2000020f000 */
[----:B--2---:R-:W-:Y:S02]  /*0ef0*/  R2UR UR4, R3 ;  /* 0x00000000030472ca */ /* 0x004fe400000e0000 */
[----:B---3--:R-:W-:Y:S02]  /*0f00*/  R2UR UR6, R0 ;  /* 0x00000000000672ca */ /* 0x008fe400000e0000 */
[----:B------:R-:W-:-:S09]  /*0f10*/  PRMT R0, RZ, 0x7610, R0 ;  /* 0x00007610ff007816 */ /* 0x000fd20000000000 */
[----:B------:R-:W-:-:S04]  /*0f20*/  UIADD3 UR5, UPT, UPT, -UR4, URZ, URZ ;  /* 0x000000ff04057290 */ /* 0x000fc8000fffe1ff */
[----:B------:R-:W-:Y:S02]  /*0f30*/  UIMAD UR5, UR7, UR5, UR50 ;  /* 0x00000005070572a4 */ /* 0x000fe4000f8e0232 */
[----:B------:R-:W-:-:S04]  /*0f40*/  UIADD3 UR4, UPT, UPT, -UR6, URZ, URZ ;  /* 0x000000ff06047290 */ /* 0x000fc8000fffe1ff */
[----:B------:R-:W-:Y:S01]  /*0f50*/  IMAD.U32 R59, RZ, RZ, UR5 ;  /* 0x00000005ff3b7e24 */ /* 0x000fe2000f8e00ff */
[----:B------:R-:W-:Y:S01]  /*0f60*/  UIMAD UR63, UR63, UR4, UR21 ;  /* 0x000000043f3f72a4 */ /* 0x000fe2000f8e0215 */
[----:B-1----:R-:W-:Y:S11]  /*0f70*/  BRA.U UP5, `(.L_x_17) ;  /* 0x0000000105287547 */ /* 0x002ff6000b800000 */
[----:B------:R-:W-:Y:S01]  /*0f80*/  R2UR UR6, R59 ;  /* 0x000000003b0672ca */ /* 0x000fe200000e0000 */
[----:B------:R-:W-:-:S12]  /*0f90*/  UISETP.NE.AND UP0, UPT, UR63, URZ, UPT ;  /* 0x000000ff3f00728c */ /* 0x000fd8000bf05270 */
[----:B------:R-:W-:-:S04]  /*0fa0*/  UISETP.EQ.OR UP0, UPT, UR6, URZ, !UP0 ;  /* 0x000000ff0600728c */ /* 0x000fc8000c702670 */
[----:B------:R-:W-:Y:S02]  /*0fb0*/  USEL UR5, URZ, 0x1, !UP0 ;  /* 0x00000001ff057887 */ /* 0x000fe4000c000000 */
[----:B------:R-:W-:-:S04]  /*0fc0*/  UISETP.NE.AND UP0, UPT, UR63, URZ, UPT ;  /* 0x000000ff3f00728c */ /* 0x000fc8000bf05270 */
[----:B------:R-:W-:Y:S02]  /*0fd0*/  USEL UR4, URZ, 0x2, UP0 ;  /* 0x00000002ff047887 */ /* 0x000fe40008000000 */
[----:B------:R-:W-:-:S04]  /*0fe0*/  UISETP.NE.AND UP0, UPT, UR6, 0x1, UPT ;  /* 0x000000010600788c */ /* 0x000fc8000bf05270 */
[----:B------:R-:W-:-:S04]  /*0ff0*/  USEL UR4, UR4, 0x2, UP0 ;  /* 0x0000000204047887 */ /* 0x000fc80008000000 */
[----:B------:R-:W-:-:S06]  /*1000*/  UIADD3 UR4, UPT, UPT, UR5, UR4, URZ ;  /* 0x0000000405047290 */ /* 0x000fcc000fffe0ff */
[----:B------:R-:W-:-:S07]  /*1010*/  MOV R0, UR4 ;  /* 0x0000000400007c02 */ /* 0x000fce0008000f00 */
.L_x_17:
[----:B------:R-:W1:Y:S01]  /*1020*/  S2UR UR51, SR_CTAID.Z ;  /* 0x00000000003379c3 */ /* 0x000e620000002700 */
[----:B------:R-:W-:-:S09]  /*1030*/  UISETP.GE.AND UP0, UPT, UR19, 0x1, UPT ;  /* 0x000000011300788c */ /* 0x000fd2000bf06270 */
[----:B------:R-:W-:Y:S05]  /*1040*/  BRA.U !UP0, `(.L_x_18) ;  /* 0x0000000108d47547 */ /* 0x000fea000b800000 */
[----:B------:R-:W2:Y:S01]  /*1050*/  LDCU.128 UR12, c[0x0][0xb10] ;  /* 0x00016200ff0c77ac */ /* 0x000ea20008000c00 */
[----:B------:R-:W3:Y:S01]  /*1060*/  LDCU UR20, c[0x0][0xb0c] ;  /* 0x00016180ff1477ac */ /* 0x000ee20008000800 */
[----:B------:R-:W4:Y:S01]  /*1070*/  LDCU UR6, c[0x0][0x370] ;  /* 0x00006e00ff0677ac */ /* 0x000f220008000800 */
[----:B------:R-:W1:Y:S01]  /*1080*/  LDCU UR7, c[0x0][0x374] ;  /* 0x00006e80ff0777ac */ /* 0x000e620008000800 */
[----:B------:R-:W1:Y:S01]  /*1090*/  LDCU UR22, c[0x0][0xb20] ;  /* 0x00016400ff1677ac */ /* 0x000e620008000800 */
[----:B--2---:R-:W-:Y:S02]  /*10a0*/  UIMAD.WIDE.U32 UR4, UR50, UR12, URZ ;  /* 0x0000000c320472a5 */ /* 0x004fe4000f8e00ff */
[----:B---3--:R-:W-:Y:S01]  /*10b0*/  UISETP.NE.AND UP0, UPT, UR20, 0x1, UPT ;  /* 0x000000011400788c */ /* 0x008fe2000bf05270 */
[----:B------:R-:W2:Y:S01]  /*10c0*/  LDCU.64 UR8, c[0x0][0xb28] ;  /* 0x00016500ff0877ac */ /* 0x000ea20008000a00 */
[----:B----4-:R-:W-:-:S03]  /*10d0*/  UIMAD.WIDE.U32 UR10, UR6, UR12, URZ ;  /* 0x0000000c060a72a5 */ /* 0x010fc6000f8e00ff */
[----:B------:R-:W-:Y:S01]  /*10e0*/  UMOV UR4, UR5 ;  /* 0x0000000500047c82 */ /* 0x000fe20008000000 */
[----:B------:R-:W-:Y:S02]  /*10f0*/  UISETP.NE.AND UP2, UPT, UR19, 0x1, UPT ;  /* 0x000000011300788c */ /* 0x000fe4000bf45270 */
[----:B------:R-:W-:Y:S01]  /*1100*/  USHF.R.U32.HI UR4, URZ, UR13, UR4 ;  /* 0x0000000dff047299 */ /* 0x000fe20008011604 */
[----:B------:R-:W-:Y:S01]  /*1110*/  UMOV UR10, UR11 ;  /* 0x0000000b000a7c82 */ /* 0x000fe20008000000 */
[----:B------:R-:W-:Y:S02]  /*1120*/  UIMAD.WIDE.U32 UR16, UR21, UR15, URZ ;  /* 0x0000000f151072a5 */ /* 0x000fe4000f8e00ff */
[----:B------:R-:W-:Y:S02]  /*1130*/  USEL UR5, UR50, UR4, !UP0 ;  /* 0x0000000432057287 */ /* 0x000fe4000c000000 */
[----:B------:R-:W-:Y:S02]  /*1140*/  @UP0 USHF.R.U32.HI UR6, URZ, UR13, UR10 ;  /* 0x0000000dff060299 */ /* 0x000fe4000801160a */
[----:B------:R-:W-:-:S02]  /*1150*/  UISETP.NE.AND UP0, UPT, UR14, 0x1, UPT ;  /* 0x000000010e00788c */ /* 0x000fc4000bf05270 */
[----:B-1----:R-:W-:Y:S02]  /*1160*/  UIMAD.WIDE.U32 UR10, UR7, UR15, URZ ;  /* 0x0000000f070a72a5 */ /* 0x002fe4000f8e00ff */
[----:B--2---:R-:W-:Y:S01]  /*1170*/  UIMAD.WIDE.U32 UR12, UR6, UR8, URZ ;  /* 0x00000008060c72a5 */ /* 0x004fe2000f8e00ff */
[----:B------:R-:W-:Y:S02]  /*1180*/  UMOV UR4, UR17 ;  /* 0x0000001100047c82 */ /* 0x000fe40008000000 */
[----:B------:R-:W-:Y:S02]  /*1190*/  USHF.R.U32.HI UR4, URZ, UR22, UR4 ;  /* 0x00000016ff047299 */ /* 0x000fe40008011604 */
[----:B------:R-:W-:Y:S02]  /*11a0*/  UMOV UR10, UR11 ;  /* 0x0000000b000a7c82 */ /* 0x000fe40008000000 */
[----:B------:R-:W-:Y:S01]  /*11b0*/  UMOV UR12, UR13 ;  /* 0x0000000d000c7c82 */ /* 0x000fe20008000000 */
[----:B------:R-:W-:-:S02]  /*11c0*/  @UP0 USHF.R.U32.HI UR7, URZ, UR22, UR10 ;  /* 0x00000016ff070299 */ /* 0x000fc4000801160a */
[----:B------:R-:W-:Y:S02]  /*11d0*/  USEL UR4, UR21, UR4, !UP0 ;  /* 0x0000000415047287 */ /* 0x000fe4000c000000 */
[----:B------:R-:W-:Y:S02]  /*11e0*/  UIMAD.WIDE.U32 UR10, UR7, UR8, URZ ;  /* 0x00000008070a72a5 */ /* 0x000fe4000f8e00ff */
[----:B------:R-:W-:Y:S02]  /*11f0*/  @UP2 USHF.R.U32.HI UR6, URZ, UR9, UR12 ;  /* 0x00000009ff062299 */ /* 0x000fe4000801160c */
[----:B------:R-:W-:-:S03]  /*1200*/  UIMAD.WIDE.U32 UR12, UR4, UR8, URZ ;  /* 0x00000008040c72a5 */ /* 0x000fc6000f8e00ff */
[----:B------:R-:W-:Y:S02]  /*1210*/  UMOV UR10, UR11 ;  /* 0x0000000b000a7c82 */ /* 0x000fe40008000000 */
[----:B------:R-:W-:Y:S02]  /*1220*/  @UP2 USHF.R.U32.HI UR7, URZ, UR9, UR10 ;  /* 0x00000009ff072299 */ /* 0x000fe4000801160a */
[----:B------:R-:W-:Y:S02]  /*1230*/  UIMAD UR10, UR6, UR19, URZ ;  /* 0x00000013060a72a4 */ /* 0x000fe4000f8e02ff */
[----:B------:R-:W-:-:S04]  /*1240*/  UIMAD UR7, UR7, UR19, URZ ;  /* 0x00000013070772a4 */ /* 0x000fc8000f8e02ff */
[----:B------:R-:W-:-:S03]  /*1250*/  UISETP.GE.AND UP0, UPT, UR4, UR7, UPT ;  /* 0x000000070400728c */ /* 0x000fc6000bf06270 */
[----:B------:R-:W-:Y:S01]  /*1260*/  UMOV UR7, UR13 ;  /* 0x0000000d00077c82 */ /* 0x000fe20008000000 */
[----:B------:R-:W-:Y:S02]  /*1270*/  UISETP.GE.OR UP0, UPT, UR5, UR10, UP0 ;  /* 0x0000000a0500728c */ /* 0x000fe40008706670 */
[----:B------:R-:W-:Y:S02]  /*1280*/  UIMAD.WIDE.U32 UR10, UR5, UR8, URZ ;  /* 0x00000008050a72a5 */ /* 0x000fe4000f8e00ff */
[----:B------:R-:W-:Y:S02]  /*1290*/  USHF.R.U32.HI UR7, URZ, UR9, UR7 ;  /* 0x00000009ff077299 */ /* 0x000fe40008011607 */
[----:B------:R-:W-:Y:S02]  /*12a0*/  UIADD3 UR10, UPT, UPT, -UR4, URZ, URZ ;  /* 0x000000ff040a7290 */ /* 0x000fe4000fffe1ff */
[----:B------:R-:W-:Y:S02]  /*12b0*/  USEL UR7, UR4, UR7, !UP2 ;  /* 0x0000000704077287 */ /* 0x000fe4000d000000 */
[----:B------:R-:W-:Y:S01]  /*12c0*/  UIMAD UR10, UR14, UR10, UR21 ;  /* 0x0000000a0e0a72a4 */ /* 0x000fe2000f8e0215 */
[----:B------:R-:W-:Y:S01]  /*12d0*/  @!UP0 UMOV UR8, UR11 ;  /* 0x0000000b00088c82 */ /* 0x000fe20008000000 */
[----:B------:R-:W-:-:S02]  /*12e0*/  UIADD3 UR11, UPT, UPT, -UR5, URZ, URZ ;  /* 0x000000ff050b7290 */ /* 0x000fc4000fffe1ff */
[----:B------:R-:W-:Y:S02]  /*12f0*/  @!UP0 USHF.R.U32.HI UR8, URZ, UR9, UR8 ;  /* 0x00000009ff088299 */ /* 0x000fe40008011608 */
[----:B------:R-:W-:Y:S02]  /*1300*/  UIADD3 UR9, UPT, UPT, -UR7, URZ, URZ ;  /* 0x000000ff07097290 */ /* 0x000fe4000fffe1ff */
[----:B------:R-:W-:Y:S02]  /*1310*/  @!UP0 USEL UR8, UR5, UR8, !UP2 ;  /* 0x0000000805088287 */ /* 0x000fe4000d000000 */
[----:B------:R-:W-:Y:S02]  /*1320*/  UIMAD UR9, UR19, UR9, UR4 ;  /* 0x00000009130972a4 */ /* 0x000fe4000f8e0204 */
[----:B------:R-:W-:Y:S02]  /*1330*/  @!UP0 UIADD3 UR7, UPT, UPT, UR7, -UR8, URZ ;  /* 0x8000000807078290 */ /* 0x000fe4000fffe0ff */
[----:B------:R-:W-:-:S02]  /*1340*/  @!UP0 UIMAD UR6, UR9, UR6, UR8 ;  /* 0x00000006090682a4 */ /* 0x000fc4000f8e0208 */
[----:B------:R-:W-:Y:S02]  /*1350*/  @!UP0 UIMAD UR4, UR7, UR19, UR5 ;  /* 0x00000013070482a4 */ /* 0x000fe4000f8e0205 */
[----:B------:R-:W-:Y:S02]  /*1360*/  UIMAD UR50, UR20, UR11, UR50 ;  /* 0x0000000b143272a4 */ /* 0x000fe4000f8e0232 */
[----:B------:R-:W-:Y:S01]  /*1370*/  UIMAD UR21, UR4, UR14, UR10 ;  /* 0x0000000e041572a4 */ /* 0x000fe2000f8e020a */
[----:B------:R-:W-:Y:S02]  /*1380*/  @!UP0 UMOV UR5, UR6 ;  /* 0x0000000600058c82 */ /* 0x000fe40008000000 */
[----:B------:R-:W-:-:S12]  /*1390*/  UIMAD UR50, UR5, UR20, UR50 ;  /* 0x00000014053272a4 */ /* 0x000fd8000f8e0232 */
.L_x_18:
[----:B------:R-:W-:-:S09]  /*13a0*/  UISETP.NE.AND UP0, UPT, UR23, 0x1, UPT ;  /* 0x000000011700788c */ /* 0x000fd2000bf05270 */
[----:B------:R-:W-:Y:S05]  /*13b0*/  BRA.U UP0, `(.L_x_19) ;  /* 0x0000000100447547 */ /* 0x000fea000b800000 */
[----:B------:R-:W2:Y:S01]  /*13c0*/  LDCU.128 UR8, c[0x0][0xb10] ;  /* 0x00016200ff0877ac */ /* 0x000ea20008000c00 */
[----:B------:R-:W3:Y:S01]  /*13d0*/  LDCU UR12, c[0x0][0xb0c] ;  /* 0x00016180ff0c77ac */ /* 0x000ee20008000800 */
[----:B------:R-:W4:Y:S01]  /*13e0*/  LDCU UR13, c[0x0][0xb20] ;  /* 0x00016400ff0d77ac */ /* 0x000f220008000800 */
[----:B--2---:R-:W-:Y:S02]  /*13f0*/  UIMAD.WIDE.U32 UR4, UR50, UR8, URZ ;  /* 0x00000008320472a5 */ /* 0x004fe4000f8e00ff */
[----:B------:R-:W-:Y:S02]  /*1400*/  UIMAD.WIDE.U32 UR6, UR21, UR11, URZ ;  /* 0x0000000b150672a5 */ /* 0x000fe4000f8e00ff */
[----:B---3--:R-:W-:-:S03]  /*1410*/  UISETP.NE.AND UP0, UPT, UR12, 0x1, UPT ;  /* 0x000000010c00788c */ /* 0x008fc6000bf05270 */
[----:B------:R-:W-:Y:S02]  /*1420*/  UMOV UR4, UR5 ;  /* 0x0000000500047c82 */ /* 0x000fe40008000000 */
[----:B------:R-:W-:-:S04]  /*1430*/  USHF.R.U32.HI UR4, URZ, UR9, UR4 ;  /* 0x00000009ff047299 */ /* 0x000fc80008011604 */
[----:B------:R-:W-:Y:S02]  /*1440*/  USEL UR5, UR50, UR4, !UP0 ;  /* 0x0000000432057287 */ /* 0x000fe4000c000000 */
[----:B------:R-:W-:Y:S01]  /*1450*/  UISETP.NE.AND UP0, UPT, UR10, 0x1, UPT ;  /* 0x000000010a00788c */ /* 0x000fe2000bf05270 */
[----:B------:R-:W-:Y:S02]  /*1460*/  UMOV UR4, UR7 ;  /* 0x0000000700047c82 */ /* 0x000fe40008000000 */
[----:B----4-:R-:W-:-:S04]  /*1470*/  USHF.R.U32.HI UR4, URZ, UR13, UR4 ;  /* 0x0000000dff047299 */ /* 0x010fc80008011604 */
[----:B------:R-:W-:-:S04]  /*1480*/  USEL UR4, UR21, UR4, !UP0 ;  /* 0x0000000415047287 */ /* 0x000fc8000c000000 */
[----:B------:R-:W-:Y:S02]  /*1490*/  UIADD3 UR6, UPT, UPT, UR5, -UR4, URZ ;  /* 0x8000000405067290 */ /* 0x000fe4000fffe0ff */
[----:B------:R-:W-:Y:S02]  /*14a0*/  UIADD3 UR4, UPT, UPT, -UR5, UR4, URZ ;  /* 0x0000000405047290 */ /* 0x000fe4000fffe1ff */
[----:B------:R-:W-:Y:S02]  /*14b0*/  UIMAD UR21, UR6, UR10, UR21 ;  /* 0x0000000a061572a4 */ /* 0x000fe4000f8e0215 */
[----:B------:R-:W-:-:S12]  /*14c0*/  UIMAD UR50, UR4, UR12, UR50 ;  /* 0x0000000c043272a4 */ /* 0x000fd8000f8e0232 */
.L_x_19:
[----:B------:R-:W-:Y:S01]  /*14d0*/  UISETP.NE.AND UP0, UPT, UR18, 0x2, UPT ;  /* 0x000000021200788c */ /* 0x000fe2000bf05270 */
[----:B------:R-:W-:Y:S09]  /*14e0*/  BRA.U !UP6, `(.L_x_20) ;  /* 0x000000010e0c7547 */ /* 0x000ff2000b800000 */
[----:B------:R-:W-:Y:S01]  /*14f0*/  UCGABAR_WAIT ;  /* 0x0000000000007dc7 */ /* 0x000fe20008000000 */
[----:B------:R-:W-:Y:S01]  /*1500*/  CCTL.IVALL ;  /* 0x00000000ff00798f */ /* 0x000fe20002000000 */
[----:B------:R-:W-:Y:S05]  /*1510*/  BRA `(.L_x_21) ;  /* 0x0000000000047947 */ /* 0x000fea0003800000 */
.L_x_20:
[----:B------:R-:W-:Y:S06]  /*1520*/  BAR.SYNC.DEFER_BLOCKING 0x0 ;  /* 0x0000000000007b1d */ /* 0x000fec0000010000 */
.L_x_21:
[----:B------:R-:W-:Y:S05]  /*1530*/  BRA.U UP0, `(.L_x_22) ;  /* 0x0000001900407547 */ /* 0x000fea000b800000 */
[----:B------:R-:W2:Y:S01]  /*1540*/  LDCU UR5, c[0x0][0x388] ;  /* 0x00007100ff0577ac */ /* 0x000ea20008000800 */
[----:B------:R-:W3:Y:S01]  /*1550*/  S2UR UR7, SR_CgaCtaId ;  /* 0x00000000000779c3 */ /* 0x000ee20000008800 */
[----:B------:R-:W-:Y:S01]  /*1560*/  PLOP3.LUT P1, PT, PT, PT, UP3, 0x80, 0x8 ;  /* 0x000000000008781c */ /* 0x000fe20003f2f038 */
[----:B------:R-:W-:Y:S01]  /*1570*/  IMAD.MOV.U32 R3, RZ, RZ, 0x1 ;  /* 0x00000001ff037424 */ /* 0x000fe200078e00ff */
[----:B------:R-:W4:Y:S01]  /*1580*/  LDCU UR6, c[0x0][0x38c] ;  /* 0x00007180ff0677ac */ /* 0x000f220008000800 */
[----:B------:R-:W-:Y:S01]  /*1590*/  ISETP.EQ.OR P2, PT, R2, RZ, P3 ;  /* 0x000000ff0200720c */ /* 0x000fe20001f42670 */
[----:B------:R-:W-:Y:S01]  /*15a0*/  IMAD.MOV.U32 R2, RZ, RZ, RZ ;  /* 0x000000ffff027224 */ /* 0x000fe200078e00ff */
[----:B------:R-:W-:Y:S01]  /*15b0*/  PLOP3.LUT P1, PT, P1, PT, PT, 0x8, 0x80 ;  /* 0x000000000080781c */ /* 0x000fe20000f2e170 */
[----:B------:R-:W1:Y:S01]  /*15c0*/  LDCU UR49, c[0x0][0x390] ;  /* 0x00007200ff3177ac */ /* 0x000e620008000800 */
[----:B------:R-:W-:Y:S01]  /*15d0*/  UMOV UR31, 0x400 ;  /* 0x00000400001f7882 */ /* 0x000fe20000000000 */
[----:B------:R-:W-:-:S02]  /*15e0*/  UISETP.NE.AND UP1, UPT, UR18, URZ, UPT ;  /* 0x000000ff1200728c */ /* 0x000fc4000bf25270 */
[----:B------:R-:W-:Y:S01]  /*15f0*/  USEL UR32, URZ, 0x1, UP4 ;  /* 0x00000001ff207887 */ /* 0x000fe2000a000000 */
[----:B------:R-:W1:Y:S01]  /*1600*/  LDCU UR48, c[0x0][0x370] ;  /* 0x00006e00ff3077ac */ /* 0x000e620008000800 */
[----:B--2---:R-:W-:Y:S01]  /*1610*/  UIADD3 UR5, UPT, UPT, UR5, 0x3f, URZ ;  /* 0x0000003f05057890 */ /* 0x004fe2000fffe0ff */
[----:B------:R-:W2:Y:S03]  /*1620*/  LDCU.64 UR36, c[0x0][0x348] ;  /* 0x00006900ff2477ac */ /* 0x000ea60008000a00 */
[----:B------:R-:W-:Y:S02]  /*1630*/  USHF.R.S32.HI UR4, URZ, 0x1f, UR5 ;  /* 0x0000001fff047899 */ /* 0x000fe40008011405 */
[----:B---3--:R-:W-:Y:S02]  /*1640*/  USHF.L.U32 UR33, UR7, 0xd, URZ ;  /* 0x0000000d07217899 */ /* 0x008fe400080006ff */
[----:B------:R-:W-:-:S02]  /*1650*/  ULEA.HI UR4, UR4, UR5, URZ, 0x6 ;  /* 0x0000000504047291 */ /* 0x000fc4000f8f30ff */
[----:B------:R-:W-:Y:S02]  /*1660*/  USHF.L.U32 UR52, UR7, 0x6, URZ ;  /* 0x0000000607347899 */ /* 0x000fe400080006ff */
[----:B------:R-:W-:Y:S02]  /*1670*/  USHF.R.S32.HI UR4, URZ, 0x6, UR4 ;  /* 0x00000006ff047899 */ /* 0x000fe40008011404 */
[----:B------:R-:W-:Y:S02]  /*1680*/  ULOP3.LUT UR33, UR33, 0x2000, URZ, 0xc0, !UPT ;  /* 0x0000200021217892 */ /* 0x000fe4000f8ec0ff */
[----:B----4-:R-:W-:Y:S02]  /*1690*/  UIMAD UR4, UR4, UR6, URZ ;  /* 0x00000006040472a4 */ /* 0x010fe4000f8e02ff */
[----:B------:R-:W-:Y:S02]  /*16a0*/  ULEA UR31, UR7, UR31, 0x18 ;  /* 0x0000001f071f7291 */ /* 0x000fe4000f8ec0ff */
[----:B-1----:R-:W-:Y:S01]  /*16b0*/  UIMAD UR49, UR4, UR49, URZ ;  /* 0x00000031043172a4 */ /* 0x002fe2000f8e02ff */
[----:B------:R-:W1:Y:S03]  /*16c0*/  LDCU UR47, c[0x0][0x374] ;  /* 0x00006e80ff2f77ac */ /* 0x000e660008000800 */
[----:B------:R-:W-:-:S02]  /*16d0*/  UISETP.NE.AND UP2, UPT, UR49, URZ, UPT ;  /* 0x000000ff3100728c */ /* 0x000fc4000bf45270 */
[----:B------:R-:W-:Y:S02]  /*16e0*/  UISETP.LT.U32.AND UP0, UPT, UR49, 0x8, UPT ;  /* 0x000000083100788c */ /* 0x000fe4000bf01070 */
[----:B------:R-:W-:Y:S02]  /*16f0*/  ULOP3.LUT UR52, UR52, 0x40, URZ, 0xc0, !UPT ;  /* 0x0000004034347892 */ /* 0x000fe4000f8ec0ff */
[----:B------:R-:W-:Y:S02]  /*1700*/  USEL UR4, UR49, 0x8, UP0 ;  /* 0x0000000831047887 */ /* 0x000fe40008000000 */
[----:B------:R-:W-:Y:S02]  /*1710*/  USEL UR32, UR32, 0x2, UP1 ;  /* 0x0000000220207887 */ /* 0x000fe40008800000 */
[----:B------:R-:W-:Y:S02]  /*1720*/  UIADD3 UR5, UPT, UPT, UR4, -0x1, URZ ;  /* 0xffffffff04057890 */ /* 0x000fe4000fffe0ff */
[----:B------:R-:W-:-:S02]  /*1730*/  @!UP2 UIADD3 UR5, UPT, UPT, UR4, URZ, URZ ;  /* 0x000000ff0405a290 */ /* 0x000fc4000fffe0ff */
[----:B------:R-:W-:Y:S02]  /*1740*/  UIADD3 UR33, UPT, UPT, UR31, 0x14400, UR33 ;  /* 0x000144001f217890 */ /* 0x000fe4000fffe021 */
[----:B------:R-:W-:Y:S02]  /*1750*/  UIADD3 UR46, UPT, UPT, UR49, -UR4, URZ ;  /* 0x80000004312e7290 */ /* 0x000fe4000fffe0ff */
[----:B------:R-:W-:Y:S01]  /*1760*/  UIADD3 UR51, UPT, UPT, UR5, 0x1, URZ ;  /* 0x0000000105337890 */ /* 0x000fe2000fffe0ff */
[----:B------:R-:W-:Y:S01]  /*1770*/  UMOV UR24, URZ ;  /* 0x000000ff00187c82 */ /* 0x000fe20008000000 */
[----:B------:R-:W-:Y:S01]  /*1780*/  UMOV UR25, URZ ;  /* 0x000000ff00197c82 */ /* 0x000fe20008000000 */
[----:B-12---:R-:W-:-:S09]  /*1790*/  UMOV UR34, URZ ;  /* 0x000000ff00227c82 */ /* 0x006fd20008000000 */
.L_x_40:
[----:B------:R-:W-:Y:S01]  /*17a0*/  ULEA UR4, UR24, UR31, 0x3 ;  /* 0x0000001f18047291 */ /* 0x000fe2000f8e18ff */
[----:B------:R-:W-:Y:S01]  /*17b0*/  SHF.L.U32 R0, R3, 0x1f, RZ ;  /* 0x0000001f03007819 */ /* 0x000fe200000006ff */
[----:B------:R-:W-:Y:S02]  /*17c0*/  UISETP.NE.AND UP0, UPT, UR49, URZ, UPT ;  /* 0x000000ff3100728c */ /* 0x000fe4000bf05270 */
[----:B------:R-:W-:Y:S02]  /*17d0*/  ULEA UR19, UR21, UR52, 0x7 ;  /* 0x0000003415137291 */ /* 0x000fe4000f8e38ff */
[----:B------:R-:W-:Y:S01]  /*17e0*/  USHF.L.U32 UR35, UR50, 0x6, URZ ;  /* 0x0000000632237899 */ /* 0x000fe200080006ff */
[----:B------:R-:W-:Y:S02]  /*17f0*/  UMOV UR22, URZ ;  /* 0x000000ff00167c82 */ /* 0x000fe40008000000 */
[----:B------:R1:W2:Y:S01]  /*1800*/  SYNCS.PHASECHK.TRANS64.TRYWAIT P0, [UR4+0x40], R0 ;  /* 0x00004000ff0075a7 */ /* 0x0002a20008001104 */
[----:B------:R-:W-:Y:S01]  /*1810*/  UMOV UR21, URZ ;  /* 0x000000ff00157c82 */ /* 0x000fe20008000000 */
[----:B------:R-:W-:Y:S01]  /*1820*/  UMOV UR20, URZ ;  /* 0x000000ff00147c82 */ /* 0x000fe20008000000 */
[----:B------:R-:W-:Y:S06]  /*1830*/  BRA.U !UP0, `(.L_x_23) ;  /* 0x0000000508547547 */ /* 0x000fec000b800000 */
[----:B------:R-:W3:Y:S01]  /*1840*/  LDCU.128 UR8, c[0x0][0x480] ;  /* 0x00009000ff0877ac */ /* 0x000ee20008000c00 */
[----:B------:R-:W4:Y:S01]  /*1850*/  LDCU.64 UR12, c[0x0][0x490] ;  /* 0x00009200ff0c77ac */ /* 0x000f220008000a00 */
[----:B------:R-:W1:Y:S01]  /*1860*/  LDCU.64 UR20, c[0x0][0x4b0] ;  /* 0x00009600ff1477ac */ /* 0x000e620008000a00 */
[----:B------:R-:W1:Y:S01]  /*1870*/  LDCU.64 UR16, c[0x0][0x4d0] ;  /* 0x00009a00ff1077ac */ /* 0x000e620008000a00 */
[----:B------:R-:W1:Y:S01]  /*1880*/  LDCU UR44, c[0x0][0x390] ;  /* 0x00007200ff2c77ac */ /* 0x000e620008000800 */
[----:B---3--:R-:W-:Y:S02]  /*1890*/  UIMAD.WIDE.U32 UR4, UR35, UR9, URZ ;  /* 0x00000009230472a5 */ /* 0x008fe4000f8e00ff */
[----:B------:R-:W-:Y:S01]  /*18a0*/  UISETP.NE.AND UP0, UPT, UR8, 0x1, UPT ;  /* 0x000000010800788c */ /* 0x000fe2000bf05270 */
[----:B------:R-:W3:Y:S04]  /*18b0*/  LDCU UR45, c[0x0][0x38c] ;  /* 0x00007180ff2d77ac */ /* 0x000ee80008000800 */
[----:B------:R-:W-:Y:S01]  /*18c0*/  UMOV UR4, UR5 ;  /* 0x0000000500047c82 */ /* 0x000fe20008000000 */
[----:B------:R-:W1:Y:S01]  /*18d0*/  LDCU.64 UR14, c[0x0][0x4b8] ;  /* 0x00009700ff0e77ac */ /* 0x000e620008000a00 */
[----:B------:R-:W-:-:S02]  /*18e0*/  USHF.R.U32.HI UR6, URZ, UR10, UR4 ;  /* 0x0000000aff067299 */ /* 0x000fc40008011604 */
[----:B------:R-:W-:Y:S02]  /*18f0*/  UIADD3 UR34, UPT, UPT, UR51, UR25, URZ ;  /* 0x0000001933227290 */ /* 0x000fe4000fffe0ff */
[----:B------:R-:W-:Y:S02]  /*1900*/  USEL UR6, UR35, UR6, !UP0 ;  /* 0x0000000623067287 */ /* 0x000fe4000c000000 */
[----:B------:R-:W-:Y:S02]  /*1910*/  UISETP.NE.AND UP0, UPT, UR11, 0x1, UPT ;  /* 0x000000010b00788c */ /* 0x000fe4000bf05270 */
[----:B----4-:R-:W-:Y:S02]  /*1920*/  UIMAD.WIDE.U32 UR4, UR6, UR12, URZ ;  /* 0x0000000c060472a5 */ /* 0x010fe4000f8e00ff */
[----:B------:R-:W-:Y:S01]  /*1930*/  UIADD3 UR7, UPT, UPT, -UR6, URZ, URZ ;  /* 0x000000ff06077290 */ /* 0x000fe2000fffe1ff */
[----:B------:R-:W-:-:S03]  /*1940*/  UMOV UR22, URZ ;  /* 0x000000ff00167c82 */ /* 0x000fc60008000000 */
[----:B------:R-:W-:Y:S01]  /*1950*/  UIMAD UR7, UR8, UR7, UR35 ;  /* 0x00000007080772a4 */ /* 0x000fe2000f8e0223 */
[----:B------:R-:W-:Y:S02]  /*1960*/  UMOV UR4, UR5 ;  /* 0x0000000500047c82 */ /* 0x000fe40008000000 */
[----:B------:R-:W-:Y:S02]  /*1970*/  USHF.R.U32.HI UR13, URZ, UR13, UR4 ;  /* 0x0000000dff0d7299 */ /* 0x000fe40008011604 */
[----:B------:R-:W4:Y:S02]  /*1980*/  LDCU.64 UR4, c[0x0][0x4d8] ;  /* 0x00009b00ff0477ac */ /* 0x000f240008000a00 */
[----:B------:R-:W-:-:S04]  /*1990*/  USEL UR13, UR6, UR13, !UP0 ;  /* 0x0000000d060d7287 */ /* 0x000fc8000c000000 */
[----:B------:R-:W-:-:S04]  /*19a0*/  UIADD3 UR12, UPT, UPT, -UR13, URZ, URZ ;  /* 0x000000ff0d0c7290 */ /* 0x000fc8000fffe1ff */
[----:B------:R-:W-:Y:S02]  /*19b0*/  UIMAD UR12, UR11, UR12, UR6 ;  /* 0x0000000c0b0c72a4 */ /* 0x000fe4000f8e0206 */
[----:B-1----:R-:W-:Y:S02]  /*19c0*/  UIMAD UR11, UR7, UR20, UR16 ;  /* 0x00000014070b72a4 */ /* 0x002fe4000f8e0210 */
[----:B------:R-:W-:Y:S01]  /*19d0*/  UIMAD UR12, UR12, UR21, UR17 ;  /* 0x000000150c0c72a4 */ /* 0x000fe2000f8e0211 */
[----:B------:R-:W-:Y:S01]  /*19e0*/  UMOV UR6, UR24 ;  /* 0x0000001800067c82 */ /* 0x000fe20008000000 */
[----:B------:R-:W-:Y:S01]  /*19f0*/  UMOV UR20, URZ ;  /* 0x000000ff00147c82 */ /* 0x000fe20008000000 */
[----:B---3--:R-:W-:-:S09]  /*1a00*/  UMOV UR21, URZ ;  /* 0x000000ff00157c82 */ /* 0x008fd20008000000 */
.L_x_29:
[----:B------:R-:W-:Y:S01]  /*1a10*/  @!P3 MOV R4, 0x6000 ;  /* 0x000060000004b802 */ /* 0x000fe20000000f00 */
[----:B------:R-:W-:Y:S01]  /*1a20*/  ULEA UR9, UR6, UR31, 0x3 ;  /* 0x0000001f06097291 */ /* 0x000fe2000f8e18ff */
[----:B-12---:R-:W-:Y:S11]  /*1a30*/  @P0 BRA `(.L_x_24) ;  /* 0x00000000000c0947 */ /* 0x006ff60003800000 */
[----:B------:R-:W-:Y:S04]  /*1a40*/  SHF.L.U32 R5, R3, 0x1f, RZ ;  /* 0x0000001f03057819 */ /* 0x000fe800000006ff */
[----:B------:R-:W1:Y:S02]  /*1a50*/  SYNCS.PHASECHK.TRANS64.TRYWAIT P0, [UR9+0x40], R5 ;  /* 0x00004005ff0075a7 */ /* 0x000e640008001109 */
[----:B-1----:R-:W-:Y:S05]  /*1a60*/  @!P0 BRA `(.L_x_25) ;  /* 0x0000006c00f08947 */ /* 0x002fea0003800000 */
.L_x_24:
[----:B------:R2:W-:Y:S01]  /*1a70*/  @!P3 SYNCS.ARRIVE.TRANS64 RZ, [UR9], R4 ;  /* 0x00000004ffffb9a7 */ /* 0x0005e20008000009 */
[----:B------:R-:W-:Y:S04]  /*1a80*/  ULOP3.LUT UR7, UR32, 0x2, URZ, 0xfc, !UPT ;  /* 0x0000000220077892 */ /* 0x000fe8000f8efcff */
[----:B------:R-:W-:Y:S09]  /*1a90*/  UISETP.NE.AND UP0, UPT, UR7, 0x2, UPT ;  /* 0x000000020700788c */ /* 0x000ff2000bf05270 */
[----:B------:R-:W-:Y:S05]  /*1aa0*/  BRA.U UP0, `(.L_x_26) ;  /* 0x0000000100047547 */ /* 0x000fea000b800000 */
[----:B----4-:R-:W-:Y:S05]  /*1ab0*/  BPT.TRAP 0x1 ;  /* 0x000000040000795c */ /* 0x010fea0000300000 */
.L_x_26:
[----:B------:R-:W-:Y:S04]  /*1ac0*/  BSSY.RECONVERGENT B0, `(.L_x_27) ;  /* 0x0000003000007945 */ /* 0x000fe80003800200 */
[----:B------:R-:W-:Y:S05]  /*1ad0*/  @P2 BRA `(.L_x_28) ;  /* 0x0000000000042947 */ /* 0x000fea0003800000 */
[----:B----4-:R-:W-:Y:S05]  /*1ae0*/  BPT.TRAP 0x1 ;  /* 0x000000040000795c */ /* 0x010fea0000300000 */
.L_x_28:
[----:B----4-:R-:W-:Y:S05]  /*1af0*/  BSYNC.RECONVERGENT B0 ;  /* 0x0000000000007941 */ /* 0x010fea0003800200 */
.L_x_27:
[----:B------:R-:W-:Y:S02]  /*1b00*/  UIADD3 UR7, UPT, UPT, UR6, 0x1, URZ ;  /* 0x0000000106077890 */ /* 0x000fe4000fffe0ff */
[----:B------:R-:W-:Y:S02]  /*1b10*/  ULEA UR16, UR6, UR33, 0xe ;  /* 0x0000002106107291 */ /* 0x000fe4000f8e70ff */
[----:B------:R-:W-:Y:S02]  /*1b20*/  UISETP.NE.AND UP0, UPT, UR7, 0x8, UPT ;  /* 0x000000080700788c */ /* 0x000fe4000bf05270 */
[----:B------:R-:W-:Y:S02]  /*1b30*/  UIADD3 UR28, UP1, UPT, UR36, 0x80, URZ ;  /* 0x00000080241c7890 */ /* 0x000fe4000ff3e0ff */
[----:B------:R-:W-:Y:S02]  /*1b40*/  USEL UR8, URZ, 0x1, UP0 ;  /* 0x00000001ff087887 */ /* 0x000fe40008000000 */
[----:B------:R-:W-:Y:S02]  /*1b50*/  USEL UR24, UR7, URZ, UP0 ;  /* 0x000000ff07187287 */ /* 0x000fe40008000000 */
[----:B------:R-:W-:Y:S02]  /*1b60*/  USHF.L.U32 UR10, UR22, 0x6, URZ ;  /* 0x00000006160a7899 */ /* 0x000fe400080006ff */
[----:B------:R-:W-:Y:S01]  /*1b70*/  ULEA UR7, UR24, UR31, 0x3 ;  /* 0x0000001f18077291 */ /* 0x000fe2000f8e18ff */
[----:B------:R-:W-:Y:S01]  /*1b80*/  LOP3.LUT R3, R3, UR8, RZ, 0x3c, !PT ;  /* 0x0000000803037c12 */ /* 0x000fe2000f8e3cff */
[----:B------:R-:W-:Y:S02]  /*1b90*/  ULEA UR8, UR6, UR31, 0xd ;  /* 0x0000001f06087291 */ /* 0x000fe4000f8e68ff */
[----:B------:R-:W-:Y:S01]  /*1ba0*/  UIADD3.X UR29, UPT, UPT, URZ, UR37, URZ, UP1, !UPT ;  /* 0x00000025ff1d7290 */ /* 0x000fe20008ffe4ff */
[----:B-1----:R-:W-:Y:S01]  /*1bb0*/  SHF.L.U32 R0, R3, 0x1f, RZ ;  /* 0x0000001f03007819 */ /* 0x002fe200000006ff */
[----:B------:R-:W-:Y:S02]  /*1bc0*/  UIADD3 UR8, UPT, UPT, UR8, 0x4400, URZ ;  /* 0x0000440008087890 */ /* 0x000fe4000fffe0ff */
[----:B------:R-:W-:Y:S01]  /*1bd0*/  UIADD3 UR26, UP0, UPT, UR36, 0x180, URZ ;  /* 0x00000180241a7890 */ /* 0x000fe2000ff1e0ff */
[----:B------:R3:W1:Y:S01]  /*1be0*/  SYNCS.PHASECHK.TRANS64.TRYWAIT P0, [UR7+0x40], R0 ;  /* 0x00004000ff0075a7 */ /* 0x0006620008001107 */
[----:B------:R-:W-:Y:S02]  /*1bf0*/  UIMAD UR7, UR20, UR14, UR4 ;  /* 0x0000000e140772a4 */ /* 0x000fe4000f8e0204 */
[----:B------:R-:W-:Y:S02]  /*1c00*/  UIMAD UR6, UR21, UR15, UR5 ;  /* 0x0000000f150672a4 */ /* 0x000fe4000f8e0205 */
[----:B------:R-:W-:Y:S02]  /*1c10*/  UIADD3.X UR27, UPT, UPT, URZ, UR37, URZ, UP0, !UPT ;  /* 0x00000025ff1b7290 */ /* 0x000fe400087fe4ff */
[----:B------:R-:W-:Y:S02]  /*1c20*/  UPRMT UR6, UR7, 0x40, UR6 ;  /* 0x0000004007067896 */ /* 0x000fe40008000006 */
[----:B------:R-:W-:Y:S02]  /*1c30*/  UIADD3 UR30, UPT, UPT, UR20, 0x1, URZ ;  /* 0x00000001141e7890 */ /* 0x000fe4000fffe0ff */
[----:B------:R-:W-:Y:S02]  /*1c40*/  UPRMT UR6, UR6, 0x5410, URZ ;  /* 0x0000541006067896 */ /* 0x000fe400080000ff */
[----:B------:R-:W-:Y:S02]  /*1c50*/  UISETP.NE.AND UP2, UPT, UR30, UR45, UPT ;  /* 0x0000002d1e00728c */ /* 0x000fe4000bf45270 */
[----:B------:R-:W-:Y:S02]  /*1c60*/  UIADD3 UR23, UPT, UPT, UR21, 0x1, URZ ;  /* 0x0000000115177890 */ /* 0x000fe4000fffe0ff */
[----:B------:R-:W-:Y:S02]  /*1c70*/  UIADD3 UR25, UPT, UPT, UR25, 0x1, URZ ;  /* 0x0000000119197890 */ /* 0x000fe4000fffe0ff */
[----:B------:R-:W-:Y:S01]  /*1c80*/  UIADD3 UR7, UPT, UPT, UR22, 0x1, URZ ;  /* 0x0000000116077890 */ /* 0x000fe2000fffe0ff */
[----:B------:R4:W-:Y:S01]  /*1c90*/  UTMALDG.4D.IM2COL [UR8], [UR28], UR6 ;  /* 0x000000081c0073b4 */ /* 0x0009e20008058006 */
[----:B------:R-:W-:Y:S01]  /*1ca0*/  UMOV UR38, 0x30000 ;  /* 0x0003000000267882 */ /* 0x000fe20000000000 */
[----:B------:R-:W-:Y:S01]  /*1cb0*/  UMOV UR40, 0x0 ;  /* 0x0000000000287882 */ /* 0x000fe20000000000 */
[----:B------:R-:W-:Y:S01]  /*1cc0*/  UMOV UR41, 0x10000000 ;  /* 0x1000000000297882 */ /* 0x000fe20000000000 */
[----:B------:R-:W-:Y:S01]  /*1cd0*/  @UP2 UIADD3 UR23, UPT, UPT, UR21, URZ, URZ ;  /* 0x000000ff15172290 */ /* 0x000fe2000fffe0ff */
[----:B------:R-:W-:Y:S01]  /*1ce0*/  UMOV UR17, UR9 ;  /* 0x0000000900117c82 */ /* 0x000fe20008000000 */
[----:B------:R-:W-:Y:S02]  /*1cf0*/  UMOV UR18, UR10 ;  /* 0x0000000a00127c82 */ /* 0x000fe40008000000 */
[----:B------:R-:W-:Y:S01]  /*1d00*/  UISETP.NE.AND UP0, UPT, UR23, UR44, UPT ;  /* 0x0000002c1700728c */ /* 0x000fe2000bf05270 */
[----:B------:R2:W-:Y:S10]  /*1d10*/  UTMALDG.4D.MULTICAST [UR16], [UR26], UR38, desc[UR40] ;  /* 0x000028101a0073b4 */ /* 0x0005f40008019826 */
[----:B------:R-:W-:Y:S07]  /*1d20*/  @UP0 UIADD3 UR7, UPT, UPT, UR22, URZ, URZ ;  /* 0x000000ff16070290 */ /* 0x000fee000fffe0ff */
[----:B------:R-:W-:Y:S01]  /*1d30*/  UMOV UR22, UR7 ;  /* 0x0000000700167c82 */ /* 0x000fe20008000000 */
[----:B----4-:R-:W-:Y:S01]  /*1d40*/  UMOV UR6, UR24 ;  /* 0x0000001800067c82 */ /* 0x010fe20008000000 */
[----:B--2---:R-:W-:Y:S02]  /*1d50*/  USEL UR21, UR23, URZ, UP0 ;  /* 0x000000ff17157287 */ /* 0x004fe40008000000 */
[----:B------:R-:W-:Y:S02]  /*1d60*/  UISETP.NE.AND UP0, UPT, UR25, UR34, UPT ;  /* 0x000000221900728c */ /* 0x000fe4000bf05270 */
[----:B------:R-:W-:Y:S07]  /*1d70*/  USEL UR20, UR30, URZ, UP2 ;  /* 0x000000ff1e147287 */ /* 0x000fee0009000000 */
[----:B---3--:R-:W-:Y:S05]  /*1d80*/  BRA.U UP0, `(.L_x_29) ;  /* 0xfffffffd00207547 */ /* 0x008fea000b83ffff */
.L_x_23:
[----:B------:R-:W-:Y:S01]  /*1d90*/  ULEA UR4, UR24, UR31, 0x3 ;  /* 0x0000001f18047291 */ /* 0x000fe2000f8e18ff */
[----:B-1----:R-:W-:Y:S01]  /*1da0*/  SHF.L.U32 R0, R3, 0x1f, RZ ;  /* 0x0000001f03007819 */ /* 0x002fe200000006ff */
[----:B------:R-:W-:Y:S01]  /*1db0*/  @!P1 SYNCS.ARRIVE.TRANS64.A1T0 RZ, [UR31+0xc8], RZ ;  /* 0x0000c8ffffff99a7 */ /* 0x000fe2000810001f */
[----:B------:R-:W-:-:S06]  /*1dc0*/  UISETP.GE.AND UP0, UPT, UR46, 0x1, UPT ;  /* 0x000000012e00788c */ /* 0x000fcc000bf06270 */
[----:B--2---:R1:W2:Y:S03]  /*1dd0*/  SYNCS.PHASECHK.TRANS64.TRYWAIT P0, [UR4+0x40], R0 ;  /* 0x00004000ff0075a7 */ /* 0x0042a60008001104 */
[----:B------:R-:W-:Y:S05]  /*1de0*/  BRA.U !UP0, `(.L_x_30) ;  /* 0x0000000508507547 */ /* 0x000fea000b800000 */
        /* <DEDUP_REMOVED lines=16> */
[----:B------:R-:W-:-:S03]  /*1ef0*/  UMOV UR30, UR46 ;  /* 0x0000002e001e7c82 */ /* 0x000fc60008000000 */
        /* <DEDUP_REMOVED lines=9> */
[----:B---3--:R-:W-:-:S11]  /*1f90*/  UMOV UR6, UR24 ;  /* 0x0000001800067c82 */ /* 0x008fd60008000000 */
.L_x_36:
[----:B------:R-:W-:Y:S01]  /*1fa0*/  @!P3 MOV R4, 0x6000 ;  /* 0x000060000004b802 */ /* 0x000fe20000000f00 */
[----:B------:R-:W-:Y:S01]  /*1fb0*/  ULEA UR9, UR6, UR31, 0x3 ;  /* 0x0000001f06097291 */ /* 0x000fe2000f8e18ff */
[----:B-12---:R-:W-:Y:S11]  /*1fc0*/  @P0 BRA `(.L_x_31) ;  /* 0x00000000000c0947 */ /* 0x006ff60003800000 */
[----:B------:R-:W-:Y:S04]  /*1fd0*/  SHF.L.U32 R5, R3, 0x1f, RZ ;  /* 0x0000001f03057819 */ /* 0x000fe800000006ff */
[----:B------:R-:W1:Y:S02]  /*1fe0*/  SYNCS.PHASECHK.TRANS64.TRYWAIT P0, [UR9+0x40], R5 ;  /* 0x00004005ff0075a7 */ /* 0x000e640008001109 */
[----:B-1----:R-:W-:Y:S05]  /*1ff0*/  @!P0 BRA `(.L_x_32) ;  /* 0x0000006800a48947 */ /* 0x002fea0003800000 */
.L_x_31:
[----:B------:R2:W-:Y:S01]  /*2000*/  @!P3 SYNCS.ARRIVE.TRANS64 RZ, [UR9], R4 ;  /* 0x00000004ffffb9a7 */ /* 0x0005e20008000009 */
[----:B------:R-:W-:Y:S04]  /*2010*/  ULOP3.LUT UR7, UR32, 0x2, URZ, 0xfc, !UPT ;  /* 0x0000000220077892 */ /* 0x000fe8000f8efcff */
[----:B------:R-:W-:Y:S09]  /*2020*/  UISETP.NE.AND UP0, UPT, UR7, 0x2, UPT ;  /* 0x000000020700788c */ /* 0x000ff2000bf05270 */
[----:B------:R-:W-:Y:S05]  /*2030*/  BRA.U UP0, `(.L_x_33) ;  /* 0x0000000100047547 */ /* 0x000fea000b800000 */
[----:B----4-:R-:W-:Y:S05]  /*2040*/  BPT.TRAP 0x1 ;  /* 0x000000040000795c */ /* 0x010fea0000300000 */
.L_x_33:
[----:B------:R-:W-:Y:S04]  /*2050*/  BSSY.RECONVERGENT B0, `(.L_x_34) ;  /* 0x0000003000007945 */ /* 0x000fe80003800200 */
[----:B------:R-:W-:Y:S05]  /*2060*/  @P2 BRA `(.L_x_35) ;  /* 0x0000000000042947 */ /* 0x000fea0003800000 */
[----:B----4-:R-:W-:Y:S05]  /*2070*/  BPT.TRAP 0x1 ;  /* 0x000000040000795c */ /* 0x010fea0000300000 */
.L_x_35:
[----:B----4-:R-:W-:Y:S05]  /*2080*/  BSYNC.RECONVERGENT B0 ;  /* 0x0000000000007941 */ /* 0x010fea0003800200 */
.L_x_34:
        /* <DEDUP_REMOVED lines=23> */
[----:B------:R-:W-:Y:S01]  /*2200*/  UIADD3 UR7, UPT, UPT, UR22, 0x1, URZ ;  /* 0x0000000116077890 */ /* 0x000fe2000fffe0ff */
[----:B------:R-:W-:Y:S02]  /*2210*/  UMOV UR35, 0x30000 ;  /* 0x0003000000237882 */ /* 0x000fe40000000000 */
[----:B------:R4:W-:Y:S01]  /*2220*/  UTMALDG.4D.IM2COL [UR8], [UR28], UR6 ;  /* 0x000000081c0073b4 */ /* 0x0009e20008058006 */
[----:B------:R-:W-:Y:S01]  /*2230*/  UMOV UR40, 0x0 ;  /* 0x0000000000287882 */ /* 0x000fe20000000000 */
[----:B------:R-:W-:Y:S01]  /*2240*/  UMOV UR41, 0x10000000 ;  /* 0x1000000000297882 */ /* 0x000fe20000000000 */
[----:B------:R-:W-:Y:S01]  /*2250*/  UMOV UR17, UR9 ;  /* 0x0000000900117c82 */ /* 0x000fe20008000000 */
[----:B------:R-:W-:Y:S01]  /*2260*/  @UP2 UIADD3 UR23, UPT, UPT, UR21, URZ, URZ ;  /* 0x000000ff15172290 */ /* 0x000fe2000fffe0ff */
[----:B------:R-:W-:Y:S03]  /*2270*/  UMOV UR18, UR10 ;  /* 0x0000000a00127c82 */ /* 0x000fe60008000000 */
[----:B------:R-:W-:Y:S01]  /*2280*/  UISETP.NE.AND UP0, UPT, UR23, UR38, UPT ;  /* 0x000000261700728c */ /* 0x000fe2000bf05270 */
[----:B------:R2:W-:Y:S10]  /*2290*/  UTMALDG.4D.MULTICAST [UR16], [UR26], UR35, desc[UR40] ;  /* 0x000028101a0073b4 */ /* 0x0005f40008019823 */
[----:B------:R-:W-:Y:S07]  /*22a0*/  @UP0 UIADD3 UR7, UPT, UPT, UR22, URZ, URZ ;  /* 0x000000ff16070290 */ /* 0x000fee000fffe0ff */
[----:B------:R-:W-:Y:S01]  /*22b0*/  UMOV UR22, UR7 ;  /* 0x0000000700167c82 */ /* 0x000fe20008000000 */
[----:B----4-:R-:W-:Y:S02]  /*22c0*/  UIADD3 UR6, UPT, UPT, UR30, -0x1, URZ ;  /* 0xffffffff1e067890 */ /* 0x010fe4000fffe0ff */
[----:B--2---:R-:W-:Y:S02]  /*22d0*/  USEL UR21, UR23, URZ, UP0 ;  /* 0x000000ff17157287 */ /* 0x004fe40008000000 */
[----:B------:R-:W-:Y:S02]  /*22e0*/  UISETP.GT.U32.AND UP0, UPT, UR30, 0x1, UPT ;  /* 0x000000011e00788c */ /* 0x000fe4000bf04070 */
[----:B------:R-:W-:Y:S01]  /*22f0*/  USEL UR20, UR25, URZ, UP2 ;  /* 0x000000ff19147287 */ /* 0x000fe20009000000 */
[----:B------:R-:W-:Y:S01]  /*2300*/  UMOV UR30, UR6 ;  /* 0x00000006001e7c82 */ /* 0x000fe20008000000 */
[----:B------:R-:W-:Y:S05]  /*2310*/  UMOV UR6, UR24 ;  /* 0x0000001800067c82 */ /* 0x000fea0008000000 */
[----:B---3--:R-:W-:Y:S05]  /*2320*/  BRA.U UP0, `(.L_x_36) ;  /* 0xfffffffd001c7547 */ /* 0x008fea000b83ffff */
.L_x_30:
[----:B------:R-:W-:Y:S01]  /*2330*/  SHF.L.U32 R4, R2, 0x1f, RZ ;  /* 0x0000001f02047819 */ /* 0x000fe200000006ff */
[----:B------:R-:W-:-:S03]  /*2340*/  NOP ;  /* 0x0000000000007918 */ /* 0x000fc60000000000 */
[----:B-12---:R-:W1:Y:S02]  /*2350*/  SYNCS.PHASECHK.TRANS64.TRYWAIT P0, [UR31+0xd0], R4 ;  /* 0x0000d004ff0075a7 */ /* 0x006e64000800111f */
[----:B-1----:R-:W-:Y:S05]  /*2360*/  @!P0 BRA `(.L_x_37) ;  /* 0x0000006400e08947 */ /* 0x002fea0003800000 */
.L_x_138:
[----:B-1----:R-:W1:Y:S01]  /*2370*/  LDS.128 R4, [UR31+0x110] ;  /* 0x0001101fff047984 */ /* 0x002e620008000c00 */
[----:B------:R-:W-:Y:S02]  /*2380*/  UIADD3 UR4, UPT, UPT, UR31, 0xd8, URZ ;  /* 0x000000d81f047890 */ /* 0x000fe4000fffe0ff */
[----:B------:R-:W-:Y:S01]  /*2390*/  UISETP.GE.AND UP0, UPT, UR39, 0x1, UPT ;  /* 0x000000012700788c */ /* 0x000fe2000bf06270 */
[----:B------:R-:W-:Y:S01]  /*23a0*/  @!PT LDS RZ, [RZ] ;  /* 0x00000000fffff984 */ /* 0x000fe20000000800 */
[----:B------:R-:W-:Y:S01]  /*23b0*/  @!PT LDS RZ, [RZ] ;  /* 0x00000000fffff984 */ /* 0x000fe20000000800 */
[----:B------:R-:W-:Y:S01]  /*23c0*/  @!PT LDS RZ, [RZ] ;  /* 0x00000000fffff984 */ /* 0x000fe20000000800 */
[----:B------:R-:W-:Y:S01]  /*23d0*/  @!PT LDS RZ, [RZ] ;  /* 0x00000000fffff984 */ /* 0x000fe20000000800 */
[----:B------:R2:W-:Y:S06]  /*23e0*/  MEMBAR.ALL.CTA ;  /* 0x0000000000007992 */ /* 0x0005ec0000008000 */
[----:B--2---:R-:W2:Y:S01]  /*23f0*/  FENCE.VIEW.ASYNC.S ;  /* 0x00000000000073c6 */ /* 0x004ea20000000000 */
[----:B------:R-:W-:-:S09]  /*2400*/  UPRMT UR4, URZ, 0x654, UR4 ;  /* 0x00000654ff047896 */ /* 0x000fd20008000004 */
[----:B--2---:R-:W-:Y:S01]  /*2410*/  SYNCS.ARRIVE.TRANS64.RED.A1T0 RZ, [UR4], RZ ;  /* 0x000000ffffff79a7 */ /* 0x004fe20008100404 */
[----:B-1----:R-:W-:-:S13]  /*2420*/  LOP3.LUT P0, RZ, R6, 0x1, RZ, 0xc0, !PT ;  /* 0x0000000106ff7812 */ /* 0x002fda000780c0ff */
[----:B------:R-:W-:Y:S01]  /*2430*/  VOTEU.ANY UP1, P0 ;  /* 0x0000000000ff7886 */ /* 0x000fe20000020100 */
[----:B------:R-:W-:-:S13]  /*2440*/  PLOP3.LUT P0, PT, PT, PT, UP1, 0x80, 0x8 ;  /* 0x000000000008781c */ /* 0x000fda0003f0f018 */
[----:B------:R-:W-:Y:S02]  /*2450*/  @P0 MOV R0, R4 ;  /* 0x0000000400000202 */ /* 0x000fe40000000f00 */
[----:B------:R-:W-:Y:S02]  /*2460*/  @P0 LOP3.LUT R4, R5, 0xffff, RZ, 0xc0, !PT ;  /* 0x0000ffff05040812 */ /* 0x000fe400078ec0ff */
[----:B------:R-:W-:Y:S02]  /*2470*/  @P0 R2UR UR6, R0 ;  /* 0x00000000000602ca */ /* 0x000fe400000e0000 */
[----:B------:R-:W-:-:S11]  /*2480*/  @P0 R2UR UR5, R4 ;  /* 0x00000000040502ca */ /* 0x000fd600000e0000 */
[----:B------:R-:W-:Y:S02]  /*2490*/  @UP1 UMOV UR43, UR6 ;  /* 0x00000006002b1c82 */ /* 0x000fe40008000000 */
[----:B------:R-:W-:Y:S01]  /*24a0*/  @UP1 UMOV UR42, UR5 ;  /* 0x00000005002a1c82 */ /* 0x000fe20008000000 */
[----:B------:R-:W-:Y:S05]  /*24b0*/  BRA.U !UP0, `(.L_x_38) ;  /* 0x0000000108d47547 */ /* 0x000fea000b800000 */
[----:B------:R-:W1:Y:S01]  /*24c0*/  LDCU.128 UR16, c[0x0][0xb10] ;  /* 0x00016200ff1077ac */ /* 0x000e620008000c00 */
[----:B------:R-:W2:Y:S01]  /*24d0*/  LDCU UR21, c[0x0][0xb20] ;  /* 0x00016400ff1577ac */ /* 0x000ea20008000800 */
[----:B------:R-:W3:Y:S01]  /*24e0*/  LDCU UR20, c[0x0][0xb0c] ;  /* 0x00016180ff1477ac */ /* 0x000ee20008000800 */
[----:B------:R-:W4:Y:S01]  /*24f0*/  LDCU.64 UR8, c[0x0][0xb28] ;  /* 0x00016500ff0877ac */ /* 0x000f220008000a00 */
[----:B------:R-:W-:Y:S02]  /*2500*/  UISETP.NE.AND UP3, UPT, UR39, 0x1, UPT ;  /* 0x000000012700788c */ /* 0x000fe4000bf65270 */
[----:B-1----:R-:W-:Y:S02]  /*2510*/  UIMAD.WIDE.U32 UR4, UR47, UR19, URZ ;  /* 0x000000132f0472a5 */ /* 0x002fe4000f8e00ff */
[----:B------:R-:W-:Y:S02]  /*2520*/  UIMAD.WIDE.U32 UR6, UR48, UR16, URZ ;  /* 0x00000010300672a5 */ /* 0x000fe4000f8e00ff */
[----:B------:R-:W-:-:S02]  /*2530*/  UISETP.NE.AND UP0, UPT, UR18, 0x1, UPT ;  /* 0x000000011200788c */ /* 0x000fc4000bf05270 */
[----:B------:R-:W-:Y:S01]  /*2540*/  UIMAD.WIDE.U32 UR14, UR42, UR19, URZ ;  /* 0x000000132a0e72a5 */ /* 0x000fe2000f8e00ff */
[----:B------:R-:W-:Y:S02]  /*2550*/  UMOV UR4, UR5 ;  /* 0x0000000500047c82 */ /* 0x000fe40008000000 */
[----:B------:R-:W-:Y:S01]  /*2560*/  UMOV UR6, UR7 ;  /* 0x0000000700067c82 */ /* 0x000fe20008000000 */
[----:B--2---:R-:W-:Y:S02]  /*2570*/  USHF.R.U32.HI UR4, URZ, UR21, UR4 ;  /* 0x00000015ff047299 */ /* 0x004fe40008011604 */
[----:B---3--:R-:W-:Y:S02]  /*2580*/  UISETP.NE.AND UP2, UPT, UR20, 0x1, UPT ;  /* 0x000000011400788c */ /* 0x008fe4000bf45270 */
[----:B------:R-:W-:Y:S02]  /*2590*/  USHF.R.U32.HI UR6, URZ, UR17, UR6 ;  /* 0x00000011ff067299 */ /* 0x000fe40008011606 */
[----:B------:R-:W-:-:S02]  /*25a0*/  USEL UR5, UR47, UR4, !UP0 ;  /* 0x000000042f057287 */ /* 0x000fc4000c000000 */
[----:B------:R-:W-:Y:S02]  /*25b0*/  USEL UR6, UR48, UR6, !UP2 ;  /* 0x0000000630067287 */ /* 0x000fe4000d000000 */
[----:B----4-:R-:W-:Y:S01]  /*25c0*/  UIMAD.WIDE.U32 UR10, UR5, UR8, URZ ;  /* 0x00000008050a72a5 */ /* 0x010fe2000f8e00ff */
[----:B------:R-:W-:Y:S01]  /*25d0*/  UMOV UR4, UR15 ;  /* 0x0000000f00047c82 */ /* 0x000fe20008000000 */
[----:B------:R-:W-:Y:S02]  /*25e0*/  UIMAD.WIDE.U32 UR12, UR43, UR16, URZ ;  /* 0x000000102b0c72a5 */ /* 0x000fe4000f8e00ff */
[----:B------:R-:W-:-:S03]  /*25f0*/  UIMAD.WIDE.U32 UR14, UR6, UR8, URZ ;  /* 0x00000008060e72a5 */ /* 0x000fc6000f8e00ff */
[----:B------:R-:W-:Y:S01]  /*2600*/  UMOV UR10, UR11 ;  /* 0x0000000b000a7c82 */ /* 0x000fe20008000000 */
[----:B------:R-:W-:Y:S02]  /*2610*/  USHF.R.U32.HI UR4, URZ, UR21, UR4 ;  /* 0x00000015ff047299 */ /* 0x000fe40008011604 */
[----:B------:R-:W-:Y:S01]  /*2620*/  @UP3 USHF.R.U32.HI UR5, URZ, UR9, UR10 ;  /* 0x00000009ff053299 */ /* 0x000fe2000801160a */
[----:B------:R-:W-:Y:S01]  /*2630*/  UMOV UR12, UR13 ;  /* 0x0000000d000c7c82 */ /* 0x000fe20008000000 */
[----:B------:R-:W-:Y:S01]  /*2640*/  UMOV UR14, UR15 ;  /* 0x0000000f000e7c82 */ /* 0x000fe20008000000 */
[----:B------:R-:W-:Y:S02]  /*2650*/  USHF.R.U32.HI UR17, URZ, UR17, UR12 ;  /* 0x00000011ff117299 */ /* 0x000fe4000801160c */
[----:B------:R-:W-:Y:S02]  /*2660*/  USEL UR4, UR42, UR4, !UP0 ;  /* 0x000000042a047287 */ /* 0x000fe4000c000000 */
[----:B------:R-:W-:-:S02]  /*2670*/  @UP3 USHF.R.U32.HI UR6, URZ, UR9, UR14 ;  /* 0x00000009ff063299 */ /* 0x000fc4000801160e */
[----:B------:R-:W-:Y:S02]  /*2680*/  UIMAD UR7, UR39, UR5, URZ ;  /* 0x00000005270772a4 */ /* 0x000fe4000f8e02ff */
[----:B------:R-:W-:Y:S02]  /*2690*/  USEL UR5, UR43, UR17, !UP2 ;  /* 0x000000112b057287 */ /* 0x000fe4000d000000 */
[----:B------:R-:W-:Y:S02]  /*26a0*/  UIMAD UR10, UR39, UR6, URZ ;  /* 0x00000006270a72a4 */ /* 0x000fe4000f8e02ff */
[----:B------:R-:W-:Y:S02]  /*26b0*/  UISETP.GE.AND UP0, UPT, UR4, UR7, UPT ;  /* 0x000000070400728c */ /* 0x000fe4000bf06270 */
[----:B------:R-:W-:Y:S02]  /*26c0*/  UIMAD.WIDE.U32 UR12, UR4, UR8, URZ ;  /* 0x00000008040c72a5 */ /* 0x000fe4000f8e00ff */
[----:B------:R-:W-:-:S02]  /*26d0*/  UISETP.GE.OR UP0, UPT, UR5, UR10, UP0 ;  /* 0x0000000a0500728c */ /* 0x000fc40008706670 */
[----:B------:R-:W-:Y:S02]  /*26e0*/  UIMAD.WIDE.U32 UR10, UR5, UR8, URZ ;  /* 0x00000008050a72a5 */ /* 0x000fe4000f8e00ff */
[----:B------:R-:W-:Y:S01]  /*26f0*/  UIADD3 UR12, UPT, UPT, -UR4, URZ, URZ ;  /* 0x000000ff040c7290 */ /* 0x000fe2000fffe1ff */
[----:B------:R-:W-:Y:S01]  /*2700*/  UMOV UR8, UR13 ;  /* 0x0000000d00087c82 */ /* 0x000fe20008000000 */
[----:B------:R-:W-:Y:S02]  /*2710*/  UIADD3 UR10, UPT, UPT, -UR5, URZ, URZ ;  /* 0x000000ff050a7290 */ /* 0x000fe4000fffe1ff */
[----:B------:R-:W-:-:S03]  /*2720*/  USHF.R.U32.HI UR8, URZ, UR9, UR8 ;  /* 0x00000009ff087299 */ /* 0x000fc60008011608 */
[----:B------:R-:W-:Y:S01]  /*2730*/  @!UP0 UMOV UR7, UR11 ;  /* 0x0000000b00078c82 */ /* 0x000fe20008000000 */
[----:B------:R-:W-:Y:S02]  /*2740*/  UIMAD UR12, UR18, UR12, UR42 ;  /* 0x0000000c120c72a4 */ /* 0x000fe4000f8e022a */
[----:B------:R-:W-:Y:S02]  /*2750*/  USEL UR8, UR4, UR8, !UP3 ;  /* 0x0000000804087287 */ /* 0x000fe4000d800000 */
[----:B------:R-:W-:Y:S02]  /*2760*/  @!UP0 USHF.R.U32.HI UR7, URZ, UR9, UR7 ;  /* 0x00000009ff078299 */ /* 0x000fe40008011607 */
[----:B------:R-:W-:Y:S02]  /*2770*/  UIADD3 UR9, UPT, UPT, -UR8, URZ, URZ ;  /* 0x000000ff08097290 */ /* 0x000fe4000fffe1ff */
[----:B------:R-:W-:Y:S02]  /*2780*/  @!UP0 USEL UR7, UR5, UR7, !UP3 ;  /* 0x0000000705078287 */ /* 0x000fe4000d800000 */
[----:B------:R-:W-:-:S02]  /*2790*/  UIMAD UR9, UR39, UR9, UR4 ;  /* 0x00000009270972a4 */ /* 0x000fc4000f8e0204 */
[----:B------:R-:W-:Y:S02]  /*27a0*/  @!UP0 UIADD3 UR8, UPT, UPT, UR8, -UR7, URZ ;  /* 0x8000000708088290 */ /* 0x000fe4000fffe0ff */
[----:B------:R-:W-:Y:S02]  /*27b0*/  @!UP0 UIMAD UR7, UR9, UR6, UR7 ;  /* 0x00000006090782a4 */ /* 0x000fe4000f8e0207 */
[----:B------:R-:W-:Y:S02]  /*27c0*/  @!UP0 UIMAD UR4, UR39, UR8, UR5 ;  /* 0x00000008270482a4 */ /* 0x000fe4000f8e0205 */
[----:B------:R-:W-:Y:S02]  /*27d0*/  UIMAD UR6, UR20, UR10, UR43 ;  /* 0x0000000a140672a4 */ /* 0x000fe4000f8e022b */
[----:B------:R-:W-:Y:S01]  /*27e0*/  UIMAD UR42, UR4, UR18, UR12 ;  /* 0x00000012042a72a4 */ /* 0x000fe2000f8e020c */
[----:B------:R-:W-:Y:S02]  /*27f0*/  @!UP0 UMOV UR5, UR7 ;  /* 0x0000000700058c82 */ /* 0x000fe40008000000 */
[----:B------:R-:W-:-:S12]  /*2800*/  UIMAD UR43, UR5, UR20, UR6 ;  /* 0x00000014052b72a4 */ /* 0x000fd8000f8e0206 */
.L_x_38:
[----:B------:R-:W1:Y:S02]  /*2810*/  LDCU UR4, c[0x0][0xb30] ;  /* 0x00016600ff0477ac */ /* 0x000e640008000800 */
[----:B-1----:R-:W-:-:S09]  /*2820*/  UISETP.NE.AND UP0, UPT, UR4, 0x1, UPT ;  /* 0x000000010400788c */ /* 0x002fd2000bf05270 */
[----:B------:R-:W-:Y:S05]  /*2830*/  BRA.U UP0, `(.L_x_39) ;  /* 0x0000000100447547 */ /* 0x000fea000b800000 */
[----:B------:R-:W1:Y:S01]  /*2840*/  LDCU.128 UR8, c[0x0][0xb10] ;  /* 0x00016200ff0877ac */ /* 0x000e620008000c00 */
[----:B------:R-:W2:Y:S01]  /*2850*/  LDCU UR12, c[0x0][0xb0c] ;  /* 0x00016180ff0c77ac */ /* 0x000ea20008000800 */
[----:B------:R-:W3:Y:S01]  /*2860*/  LDCU UR13, c[0x0][0xb20] ;  /* 0x00016400ff0d77ac */ /* 0x000ee20008000800 */
[----:B-1----:R-:W-:Y:S02]  /*2870*/  UIMAD.WIDE.U32 UR6, UR43, UR8, URZ ;  /* 0x000000082b0672a5 */ /* 0x002fe4000f8e00ff */
[----:B------:R-:W-:Y:S02]  /*2880*/  UIMAD.WIDE.U32 UR4, UR42, UR11, URZ ;  /* 0x0000000b2a0472a5 */ /* 0x000fe4000f8e00ff */
[----:B--2---:R-:W-:Y:S02]  /*2890*/  UISETP.NE.AND UP2, UPT, UR12, 0x1, UPT ;  /* 0x000000010c00788c */ /* 0x004fe4000bf45270 */
[----:B------:R-:W-:Y:S01]  /*28a0*/  UISETP.NE.AND UP0, UPT, UR10, 0x1, UPT ;  /* 0x000000010a00788c */ /* 0x000fe2000bf05270 */
[----:B------:R-:W-:-:S02]  /*28b0*/  UMOV UR6, UR7 ;  /* 0x0000000700067c82 */ /* 0x000fc40008000000 */
[----:B------:R-:W-:Y:S01]  /*28c0*/  UMOV UR4, UR5 ;  /* 0x0000000500047c82 */ /* 0x000fe20008000000 */
[----:B------:R-:W-:Y:S02]  /*28d0*/  USHF.R.U32.HI UR6, URZ, UR9, UR6 ;  /* 0x00000009ff067299 */ /* 0x000fe40008011606 */
[----:B---3--:R-:W-:Y:S02]  /*28e0*/  USHF.R.U32.HI UR4, URZ, UR13, UR4 ;  /* 0x0000000dff047299 */ /* 0x008fe40008011604 */
[----:B------:R-:W-:Y:S02]  /*28f0*/  USEL UR5, UR43, UR6, !UP2 ;  /* 0x000000062b057287 */ /* 0x000fe4000d000000 */
[----:B------:R-:W-:-:S04]  /*2900*/  USEL UR4, UR42, UR4, !UP0 ;  /* 0x000000042a047287 */ /* 0x000fc8000c000000 */
[----:B------:R-:W-:Y:S02]  /*2910*/  UIADD3 UR6, UPT, UPT, UR5, -UR4, URZ ;  /* 0x8000000405067290 */ /* 0x000fe4000fffe0ff */
[----:B------:R-:W-:Y:S02]  /*2920*/  UIADD3 UR4, UPT, UPT, -UR5, UR4, URZ ;  /* 0x0000000405047290 */ /* 0x000fe4000fffe1ff */
[----:B------:R-:W-:Y:S02]  /*2930*/  UIMAD UR42, UR6, UR10, UR42 ;  /* 0x0000000a062a72a4 */ /* 0x000fe4000f8e022a */
[----:B------:R-:W-:-:S12]  /*2940*/  UIMAD UR43, UR4, UR12, UR43 ;  /* 0x0000000c042b72a4 */ /* 0x000fd8000f8e022b */
.L_x_39:
[----:B------:R-:W-:Y:S01]  /*2950*/  R2UR UR4, R59 ;  /* 0x000000003b0472ca */ /* 0x000fe200000e0000 */
[----:B------:R-:W-:Y:S01]  /*2960*/  UIADD3 UR21, UPT, UPT, UR42, UR63, URZ ;  /* 0x0000003f2a157290 */ /* 0x000fe2000fffe0ff */
[----:B------:R-:W-:Y:S01]  /*2970*/  PLOP3.LUT P1, PT, PT, PT, PT, 0x80, 0x8 ;  /* 0x000000000008781c */ /* 0x000fe20003f2f070 */
[----:B------:R-:W-:Y:S01]  /*2980*/  UMOV UR25, UR34 ;  /* 0x0000002200197c82 */ /* 0x000fe20008000000 */
[----:B------:R-:W-:-:S09]  /*2990*/  LOP3.LUT R2, R2, 0x1, RZ, 0x3c, !PT ;  /* 0x0000000102027812 */ /* 0x000fd200078e3cff */
[----:B------:R-:W-:Y:S01]  /*29a0*/  UIADD3 UR50, UPT, UPT, UR43, UR4, URZ ;  /* 0x000000042b327290 */ /* 0x000fe2000fffe0ff */
[----:B------:R-:W-:Y:S11]  /*29b0*/  BRA.U UP1, `(.L_x_40) ;  /* 0xffffffed01787547 */ /* 0x000ff6000b83ffff */
[----:B------:R-:W-:Y:S01]  /*29c0*/  UIADD3 UR31, UPT, UPT, UR31, 0x40, URZ ;  /* 0x000000401f1f7890 */ /* 0x000fe2000fffe0ff */
[----:B------:R-:W-:-:S03]  /*29d0*/  SHF.L.U32 R2, R3, 0x1f, RZ ;  /* 0x0000001f03027819 */ /* 0x000fc600000006ff */
[----:B------:R-:W-:-:S09]  /*29e0*/  ULEA UR4, UR24, UR31, 0x3 ;  /* 0x0000001f18047291 */ /* 0x000fd2000f8e18ff */
[----:B------:R-:W1:Y:S02]  /*29f0*/  SYNCS.PHASECHK.TRANS64.TRYWAIT P0, [UR4], R2 ;  /* 0x00000002ff0075a7 */ /* 0x000e640008001104 */
[----:B-1----:R-:W-:Y:S05]  /*2a00*/  @!P0 BRA `(.L_x_41) ;  /* 0x0000006000508947 */ /* 0x002fea0003800000 */
.L_x_140:
[----:B------:R-:W-:-:S04]  /*2a10*/  UIADD3 UR4, UPT, UPT, UR24, 0x1, URZ ;  /* 0x0000000118047890 */ /* 0x000fc8000fffe0ff */
[----:B------:R-:W-:-:S04]  /*2a20*/  UISETP.NE.AND UP0, UPT, UR4, 0x8, UPT ;  /* 0x000000080400788c */ /* 0x000fc8000bf05270 */
[----:B------:R-:W-:Y:S02]  /*2a30*/  USEL UR6, URZ, 0x1, UP0 ;  /* 0x00000001ff067887 */ /* 0x000fe40008000000 */
[----:B------:R-:W-:-:S04]  /*2a40*/  USEL UR4, UR4, URZ, UP0 ;  /* 0x000000ff04047287 */ /* 0x000fc80008000000 */
[----:B------:R-:W-:Y:S01]  /*2a50*/  ULEA UR5, UR4, UR31, 0x3 ;  /* 0x0000001f04057291 */ /* 0x000fe2000f8e18ff */
[----:B-1----:R-:W-:-:S04]  /*2a60*/  LOP3.LUT R2, R3, UR6, RZ, 0x3c, !PT ;  /* 0x0000000603027c12 */ /* 0x002fc8000f8e3cff */
[----:B------:R-:W-:-:S04]  /*2a70*/  SHF.L.U32 R3, R2, 0x1f, RZ ;  /* 0x0000001f02037819 */ /* 0x000fc800000006ff */
[----:B------:R-:W1:Y:S02]  /*2a80*/  SYNCS.PHASECHK.TRANS64.TRYWAIT P0, [UR5], R3 ;  /* 0x00000003ff0075a7 */ /* 0x000e640008001105 */
[----:B-1----:R-:W-:Y:S05]  /*2a90*/  @!P0 BRA `(.L_x_42) ;  /* 0x0000006000448947 */ /* 0x002fea0003800000 */
.L_x_142:
[----:B------:R-:W-:-:S04]  /*2aa0*/  UIADD3 UR4, UPT, UPT, UR4, 0x1, URZ ;  /* 0x0000000104047890 */ /* 0x000fc8000fffe0ff */
[----:B------:R-:W-:-:S04]  /*2ab0*/  UISETP.NE.AND UP0, UPT, UR4, 0x8, UPT ;  /* 0x000000080400788c */ /* 0x000fc8000bf05270 */
[----:B------:R-:W-:Y:S02]  /*2ac0*/  USEL UR6, URZ, 0x1, UP0 ;  /* 0x00000001ff067887 */ /* 0x000fe40008000000 */
[----:B------:R-:W-:-:S04]  /*2ad0*/  USEL UR4, UR4, URZ, UP0 ;  /* 0x000000ff04047287 */ /* 0x000fc80008000000 */
[----:B------:R-:W-:Y:S01]  /*2ae0*/  ULEA UR5, UR4, UR31, 0x3 ;  /* 0x0000001f04057291 */ /* 0x000fe2000f8e18ff */
[----:B------:R-:W-:-:S04]  /*2af0*/  LOP3.LUT R2, R2, UR6, RZ, 0x3c, !PT ;  /* 0x0000000602027c12 */ /* 0x000fc8000f8e3cff */
[----:B-1----:R-:W-:-:S04]  /*2b00*/  SHF.L.U32 R3, R2, 0x1f, RZ ;  /* 0x0000001f02037819 */ /* 0x002fc800000006ff */
[----:B------:R-:W1:Y:S02]  /*2b10*/  SYNCS.PHASECHK.TRANS64.TRYWAIT P0, [UR5], R3 ;  /* 0x00000003ff0075a7 */ /* 0x000e640008001105 */
[----:B-1----:R-:W-:Y:S05]  /*2b20*/  @!P0 BRA `(.L_x_43) ;  /* 0x0000006000388947 */ /* 0x002fea0003800000 */
.L_x_144:
        /* <DEDUP_REMOVED lines=9> */
.L_x_146:
        /* <DEDUP_REMOVED lines=9> */
.L_x_148:
        /* <DEDUP_REMOVED lines=9> */
.L_x_150:
        /* <DEDUP_REMOVED lines=9> */
.L_x_152:
[----:B------:R-:W-:-:S04]  /*2d70*/  UIADD3 UR4, UPT, UPT, UR4, 0x1, URZ ;  /* 0x0000000104047890 */ /* 0x000fc8000fffe0ff */
[----:B------:R-:W-:-:S04]  /*2d80*/  UISETP.NE.AND UP0, UPT, UR4, 0x8, UPT ;  /* 0x000000080400788c */ /* 0x000fc8000bf05270 */
[----:B------:R-:W-:Y:S02]  /*2d90*/  USEL UR5, URZ, 0x1, UP0 ;  /* 0x00000001ff057887 */ /* 0x000fe40008000000 */
[----:B------:R-:W-:-:S04]  /*2da0*/  USEL UR4, UR4, URZ, UP0 ;  /* 0x000000ff04047287 */ /* 0x000fc80008000000 */
[----:B------:R-:W-:Y:S01]  /*2db0*/  ULEA UR4, UR4, UR31, 0x3 ;  /* 0x0000001f04047291 */ /* 0x000fe2000f8e18ff */
[----:B------:R-:W-:-:S04]  /*2dc0*/  LOP3.LUT R2, R2, UR5, RZ, 0x3c, !PT ;  /* 0x0000000502027c12 */ /* 0x000fc8000f8e3cff */
[----:B------:R-:W-:Y:S01]  /*2dd0*/  SHF.L.U32 R2, R2, 0x1f, RZ ;  /* 0x0000001f02027819 */ /* 0x000fe200000006ff */
[----:B-1----:R-:W-:-:S07]  /*2de0*/  IMAD.U32 R0, RZ, RZ, UR4 ;  /* 0x00000004ff007e24 */ /* 0x002fce000f8e00ff */
.L_x_48:
[----:B-1----:R1:W2:Y:S02]  /*2df0*/  SYNCS.PHASECHK.TRANS64.TRYWAIT P0, [R0+URZ], R2 ;  /* 0x00000002000075a7 */ /* 0x0022a400080011ff */
[----:B--2---:R-:W-:Y:S05]  /*2e00*/  @!P0 NANOSLEEP.SYNCS 0x989680 ;  /* 0x009896800000895d */ /* 0x004fea0003900000 */
[----:B------:R-:W2:Y:S02]  /*2e10*/  @!P0 SYNCS.PHASECHK.TRANS64 P0, [R0+URZ], R2 ;  /* 0x00000002000085a7 */ /* 0x000ea400080010ff */
[----:B--2---:R-:W-:Y:S05]  /*2e20*/  @P0 EXIT ;  /* 0x000000000000094d */ /* 0x004fea0003800000 */
[----:B------:R-:W-:Y:S05]  /*2e30*/  BRA `(.L_x_48) ;  /* 0xfffffffc00ec7947 */ /* 0x000fea000383ffff */
.L_x_22:
[----:B------:R-:W2:Y:S02]  /*2e40*/  S2UR UR4, SR_CgaCtaId ;  /* 0x00000000000479c3 */ /* 0x000ea40000008800 */
[----:B--2---:R-:W-:-:S04]  /*2e50*/  UISETP.NE.AND UP0, UPT, UR4, URZ, UPT ;  /* 0x000000ff0400728c */ /* 0x004fc8000bf05270 */
[----:B------:R-:W-:-:S09]  /*2e60*/  UISETP.NE.OR UP0, UPT, UR18, 0x1, UP0 ;  /* 0x000000011200788c */ /* 0x000fd20008705670 */
[----:B------:R-:W-:Y:S05]  /*2e70*/  BRA.U UP0, `(.L_x_49) ;  /* 0x0000000100b47547 */ /* 0x000fea000b800000 */
[----:B------:R-:W2:Y:S01]  /*2e80*/  S2UR UR5, SR_CgaCtaId ;  /* 0x00000000000579c3 */ /* 0x000ea20000008800 */
[----:B------:R-:W-:Y:S01]  /*2e90*/  UMOV UR4, 0x400 ;  /* 0x0000040000047882 */ /* 0x000fe20000000000 */
[----:B------:R-:W-:Y:S01]  /*2ea0*/  HFMA2 R3, -RZ, RZ, 0, 5.9604644775390625e-08 ;  /* 0x00000001ff037431 */ /* 0x000fe200000001ff */
[----:B------:R-:W-:Y:S01]  /*2eb0*/  ISETP.GE.U32.AND P0, PT, R2, 0x2, PT ;  /* 0x000000020200780c */ /* 0x000fe20003f06070 */
[----:B------:R-:W-:Y:S01]  /*2ec0*/  IMAD.MOV.U32 R8, RZ, RZ, RZ ;  /* 0x000000ffff087224 */ /* 0x000fe200078e00ff */
[----:B--2---:R-:W-:-:S04]  /*2ed0*/  ULEA UR4, UR5, UR4, 0x18 ;  /* 0x0000000405047291 */ /* 0x004fc8000f8ec0ff */
[----:B------:R-:W-:Y:S02]  /*2ee0*/  UIADD3 UR5, UPT, UPT, UR4, 0xd8, URZ ;  /* 0x000000d804057890 */ /* 0x000fe4000fffe0ff */
[----:B------:R-:W-:Y:S02]  /*2ef0*/  UIADD3 UR8, UPT, UPT, UR4, 0xd0, URZ ;  /* 0x000000d004087890 */ /* 0x000fe4000fffe0ff */
[----:B------:R-:W-:-:S12]  /*2f00*/  UPRMT UR5, URZ, 0x654, UR5 ;  /* 0x00000654ff057896 */ /* 0x000fd80008000005 */
.L_x_52:
[----:B------:R-:W-:Y:S01]  /*2f10*/  SHF.L.U32 R6, R3, 0x1f, RZ ;  /* 0x0000001f03067819 */ /* 0x000fe200000006ff */
[----:B------:R-:W-:Y:S02]  /*2f20*/  IMAD.U32 R4, RZ, RZ, UR8 ;  /* 0x00000008ff047e24 */ /* 0x000fe4000f8e00ff */
[----:B------:R-:W-:Y:S01]  /*2f30*/  @!P0 IMAD.MOV.U32 R5, RZ, RZ, 0x10 ;  /* 0x00000010ff058424 */ /* 0x000fe200078e00ff */
[----:B------:R-:W2:Y:S02]  /*2f40*/  SYNCS.PHASECHK.TRANS64.TRYWAIT P1, [UR4+0xd8], R6 ;  /* 0x0000d806ff0075a7 */ /* 0x000ea40008021104 */
[----:B------:R-:W-:-:S04]  /*2f50*/  PRMT R4, R2, 0x654, R4 ;  /* 0x0000065402047816 */ /* 0x000fc80000000004 */
[----:B------:R-:W-:Y:S01]  /*2f60*/  SEL R0, R4, R0, !P0 ;  /* 0x0000000004007207 */ /* 0x000fe20004000000 */
[----:B--2---:R-:W-:Y:S06]  /*2f70*/  @!P1 BRA `(.L_x_50) ;  /* 0x0000005c009c9947 */ /* 0x004fec0003800000 */
.L_x_154:
[----:B------:R-:W-:Y:S01]  /*2f80*/  UIADD3 UR6, UPT, UPT, UR4, 0x110, URZ ;  /* 0x0000011004067890 */ /* 0x000fe2000fffe0ff */
[----:B------:R3:W-:Y:S01]  /*2f90*/  @!P0 SYNCS.ARRIVE.TRANS64.RED RZ, [R0+URZ], R5 ;  /* 0x0000000500ff89a7 */ /* 0x0007e200080004ff */
[----:B------:R-:W-:Y:S01]  /*2fa0*/  UIADD3 UR7, UPT, UPT, UR4, 0xd0, URZ ;  /* 0x000000d004077890 */ /* 0x000fe2000fffe0ff */
[----:B------:R-:W-:-:S08]  /*2fb0*/  LOP3.LUT R3, R3, 0x1, RZ, 0x3c, !PT ;  /* 0x0000000103037812 */ /* 0x000fd000078e3cff */
[----:B------:R-:W-:Y:S06]  /*2fc0*/  UGETNEXTWORKID.BROADCAST [UR6], [UR7] ;  /* 0x00000000060073ca */ /* 0x000fec0008000100 */
[----:B---3--:R-:W-:-:S04]  /*2fd0*/  SHF.L.U32 R5, R8, 0x1f, RZ ;  /* 0x0000001f08057819 */ /* 0x008fc800000006ff */
[----:B------:R-:W3:Y:S02]  /*2fe0*/  SYNCS.PHASECHK.TRANS64.TRYWAIT P1, [UR4+0xd0], R5 ;  /* 0x0000d005ff0075a7 */ /* 0x000ee40008021104 */
[----:B---3--:R-:W-:Y:S05]  /*2ff0*/  @!P1 BRA `(.L_x_51) ;  /* 0x0000005c00949947 */ /* 0x008fea0003800000 */
.L_x_156:
[----:B--2---:R-:W2:Y:S01]  /*3000*/  LDS.128 R4, [UR4+0x110] ;  /* 0x00011004ff047984 */ /* 0x004ea20008000c00 */
[----:B------:R-:W-:Y:S01]  /*3010*/  LOP3.LUT R8, R8, 0x1, RZ, 0x3c, !PT ;  /* 0x0000000108087812 */ /* 0x000fe200078e3cff */
[----:B------:R-:W-:Y:S01]  /*3020*/  @!PT LDS RZ, [RZ] ;  /* 0x00000000fffff984 */ /* 0x000fe20000000800 */
[----:B------:R-:W-:Y:S01]  /*3030*/  @!PT LDS RZ, [RZ] ;  /* 0x00000000fffff984 */ /* 0x000fe20000000800 */
[----:B------:R-:W-:Y:S01]  /*3040*/  @!PT LDS RZ, [RZ] ;  /* 0x00000000fffff984 */ /* 0x000fe20000000800 */
[----:B------:R-:W-:Y:S01]  /*3050*/  @!PT LDS RZ, [RZ] ;  /* 0x00000000fffff984 */ /* 0x000fe20000000800 */
[----:B------:R3:W-:Y:S06]  /*3060*/  MEMBAR.ALL.CTA ;  /* 0x0000000000007992 */ /* 0x0007ec0000008000 */
[----:B---3--:R-:W3:Y:S02]  /*3070*/  FENCE.VIEW.ASYNC.S ;  /* 0x00000000000073c6 */ /* 0x008ee40000000000 */
[----:B---3--:R-:W-:Y:S01]  /*3080*/  SYNCS.ARRIVE.TRANS64.RED.A1T0 RZ, [UR5], RZ ;  /* 0x000000ffffff79a7 */ /* 0x008fe20008100405 */
[----:B--2---:R-:W-:-:S13]  /*3090*/  LOP3.LUT P1, RZ, R6, 0x1, RZ, 0xc0, !PT ;  /* 0x0000000106ff7812 */ /* 0x004fda000782c0ff */
[----:B------:R-:W-:Y:S05]  /*30a0*/  @P1 BRA `(.L_x_52) ;  /* 0xfffffffc00981947 */ /* 0x000fea000383ffff */
[----:B------:R-:W-:-:S04]  /*30b0*/  SHF.L.U32 R0, R3, 0x1f, RZ ;  /* 0x0000001f03007819 */ /* 0x000fc800000006ff */
[----:B------:R-:W2:Y:S02]  /*30c0*/  SYNCS.PHASECHK.TRANS64 P0, [UR4+0xd8], R0 ;  /* 0x0000d800ff0075a7 */ /* 0x000ea40008001004 */
[----:B-12---:R-:W-:Y:S05]  /*30d0*/  @P0 EXIT ;  /* 0x000000000000094d */ /* 0x006fea0003800000 */
[----:B------:R-:W-:-:S07]  /*30e0*/  MOV R0, UR4 ;  /* 0x0000000400007c02 */ /* 0x000fce0008000f00 */
.L_x_53:
[----:B-1----:R-:W-:-:S04]  /*30f0*/  SHF.L.U32 R2, R3, 0x1f, RZ ;  /* 0x0000001f03027819 */ /* 0x002fc800000006ff */
[----:B------:R1:W2:Y:S03]  /*3100*/  SYNCS.PHASECHK.TRANS64.TRYWAIT P0, [R0+URZ+0xd8], R2 ;  /* 0x0000d802000075a7 */ /* 0x0002a600080011ff */
[----:B--2---:R-:W-:Y:S05]  /*3110*/  @!P0 NANOSLEEP.SYNCS 0x989680 ;  /* 0x009896800000895d */ /* 0x004fea0003900000 */
[----:B------:R-:W2:Y:S02]  /*3120*/  @!P0 SYNCS.PHASECHK.TRANS64 P0, [R0+URZ+0xd8], R2 ;  /* 0x0000d802000085a7 */ /* 0x000ea400080010ff */
[----:B--2---:R-:W-:Y:S05]  /*3130*/  @P0 EXIT ;  /* 0x000000000000094d */ /* 0x004fea0003800000 */
[----:B------:R-:W-:Y:S05]  /*3140*/  BRA `(.L_x_53) ;  /* 0xfffffffc00e87947 */ /* 0x000fea000383ffff */
.L_x_49:
[----:B------:R-:W-:Y:S05]  /*3150*/  BRA.U UP5, `(.L_x_54) ;  /* 0x0000000d058c7547 */ /* 0x000fea000b800000 */
[----:B------:R-:W2:Y:S01]  /*3160*/  S2UR UR7, SR_CgaCtaId ;  /* 0x00000000000779c3 */ /* 0x000ea20000008800 */
[----:B------:R-:W-:Y:S01]  /*3170*/  UMOV UR4, 0x40 ;  /* 0x0000004000047882 */ /* 0x000fe20000000000 */
[----:B------:R-:W-:Y:S01]  /*3180*/  NOP ;  /* 0x0000000000007918 */ /* 0x000fe20000000000 */
[----:B------:R-:W-:Y:S01]  /*3190*/  UMOV UR6, 0x400 ;  /* 0x0000040000067882 */ /* 0x000fe20000000000 */
[----:B--2---:R-:W-:Y:S02]  /*31a0*/  ULEA UR5, UR7, UR4, 0x18 ;  /* 0x0000000407057291 */ /* 0x004fe4000f8ec0ff */
[----:B------:R-:W-:-:S07]  /*31b0*/  ULEA UR6, UR7, UR6, 0x18 ;  /* 0x0000000607067291 */ /* 0x000fce000f8ec0ff */
[----:B------:R-:W2:Y:S02]  /*31c0*/  LDS.U8 R2, [UR5+0x1c] ;  /* 0x00001c05ff027984 */ /* 0x000ea40008000000 */
[----:B--2---:R-:W-:-:S13]  /*31d0*/  ISETP.NE.AND P0, PT, R2, RZ, PT ;  /* 0x000000ff0200720c */ /* 0x004fda0003f05270 */
[----:B------:R-:W-:Y:S05]  /*31e0*/  @P0 BRA `(.L_x_55) ;  /* 0x0000000000580947 */ /* 0x000fea0003800000 */
[----:B------:R-:W-:-:S13]  /*31f0*/  ELECT P0, URZ, PT ;  /* 0x0000000000ff782f */ /* 0x000fda0003800000 */
[----:B------:R-:W-:Y:S05]  /*3200*/  @!P0 BRA `(.L_x_56) ;  /* 0x0000000000608947 */ /* 0x000fea0003800000 */
[----:B------:R-:W-:Y:S01]  /*3210*/  UMOV UR4, 0x10 ;  /* 0x0000001000047882 */ /* 0x000fe20000000000 */
[----:B------:R-:W-:Y:S01]  /*3220*/  HFMA2 R2, -RZ, RZ, 0, 5.9604644775390625e-08 ;  /* 0x00000001ff027431 */ /* 0x000fe200000001ff */
[----:B------:R-:W-:-:S03]  /*3230*/  MOV R3, 0xffff ;  /* 0x0000ffff00037802 */ /* 0x000fc60000000f00 */
[----:B------:R-:W-:Y:S04]  /*3240*/  DEPBAR.LE SB2, 0x36 ;  /* 0x0000ad800000791a */ /* 0x000fe80000000000 */
[----:B------:R-:W2:Y:S02]  /*3250*/  UTCATOMSWS.FIND_AND_SET.ALIGN UP0, UR4, UR4 ;  /* 0x00000004000475e3 */ /* 0x000ea40008000800 */
[----:B--2---:R-:W-:Y:S01]  /*3260*/  MOV R4, UR4 ;  /* 0x0000000400047c02 */ /* 0x004fe20008000f00 */
[----:B------:R-:W-:Y:S06]  /*3270*/  BRA.U UP0, `(.L_x_57) ;  /* 0x0000000100187547 */ /* 0x000fec000b800000 */
.L_x_58:
[----:B------:R-:W-:Y:S05]  /*3280*/  NANOSLEEP 0x64 ;  /* 0x000000640000795d */ /* 0x000fea0003800000 */
[----:B------:R-:W-:-:S05]  /*3290*/  UMOV UR4, 0x10 ;  /* 0x0000001000047882 */ /* 0x000fca0000000000 */
[----:B------:R-:W-:Y:S04]  /*32a0*/  DEPBAR.LE SB2, 0x36 ;  /* 0x0000ad800000791a */ /* 0x000fe80000000000 */
[----:B------:R-:W2:Y:S02]  /*32b0*/  UTCATOMSWS.FIND_AND_SET.ALIGN UP0, UR4, UR4 ;  /* 0x00000004000475e3 */ /* 0x000ea40008000800 */
[----:B--2---:R-:W-:Y:S01]  /*32c0*/  MOV R4, UR4 ;  /* 0x0000000400047c02 */ /* 0x004fe20008000f00 */
[----:B------:R-:W-:Y:S05]  /*32d0*/  BRA.U !UP0, `(.L_x_58) ;  /* 0xfffffffd08e87547 */ /* 0x000fea000b83ffff */
.L_x_57:
[-C--:B------:R-:W-:Y:S02]  /*32e0*/  SHF.L.U32 R3, R3, R4.reuse, RZ ;  /* 0x0000000403037219 */ /* 0x080fe400000006ff */
[----:B------:R-:W-:Y:S01]  /*32f0*/  SHF.L.U32 R2, R2, R4, RZ ;  /* 0x0000000402027219 */ /* 0x000fe200000006ff */
[----:B------:R-:W-:Y:S02]  /*3300*/  IMAD.SHL.U32 R4, R4, 0x20, RZ ;  /* 0x0000002004047824 */ /* 0x000fe400078e00ff */
[----:B------:R2:W-:Y:S04]  /*3310*/  ATOMS.OR RZ, [UR5+0x14], R3 ;  /* 0x00001403ffff798c */ /* 0x0005e8000b000005 */
[----:B------:R2:W-:Y:S04]  /*3320*/  ATOMS.OR RZ, [UR5+0x18], R2 ;  /* 0x00001802ffff798c */ /* 0x0005e8000b000005 */
[----:B------:R2:W-:Y:S01]  /*3330*/  STS [UR6+0x120], R4 ;  /* 0x00012004ff007988 */ /* 0x0005e20008000806 */
[----:B------:R-:W-:Y:S05]  /*3340*/  BRA `(.L_x_56) ;  /* 0x0000000000107947 */ /* 0x000fea0003800000 */
.L_x_55:
[----:B------:R-:W-:-:S05]  /*3350*/  MOV R2, 0xffffffff ;  /* 0xffffffff00027802 */ /* 0x000fca0000000f00 */
[----:B------:R2:W-:Y:S02]  /*3360*/  STS [UR6+0x120], R2 ;  /* 0x00012002ff007988 */ /* 0x0005e40008000806 */
[----:B--2---:R-:W-:Y:S02]  /*3370*/  MOV R2, 0x3390 ;  /* 0x0000339000027802 */ /* 0x004fe40000000f00 */
[----:B-1---5:R-:W-:Y:S05]  /*3380*/  CALL.REL.NOINC `($__internal_1_$__cuda_sm10x_tcgen05_guardrail_trap_phase_invalid_during_alloc) ;  /* 0x0000006000a47944 */ /* 0x022fea0003c00000 */
.L_x_56:
[----:B------:R-:W-:Y:S05]  /*3390*/  WARPSYNC.ALL ;  /* 0x0000000000007948 */ /* 0x000fea0003800000 */
[----:B------:R-:W3:Y:S01]  /*33a0*/  S2UR UR4, SR_CgaCtaId ;  /* 0x00000000000479c3 */ /* 0x000ee20000008800 */
[----:B------:R-:W-:Y:S01]  /*33b0*/  UMOV UR20, 0x400 ;  /* 0x0000040000147882 */ /* 0x000fe20000000000 */
[----:B------:R-:W-:-:S06]  /*33c0*/  NOP ;  /* 0x0000000000007918 */ /* 0x000fcc0000000000 */
[----:B------:R-:W-:Y:S06]  /*33d0*/  BAR.ARV 0x6, 0xa0 ;  /* 0x0182800000007b1d */ /* 0x000fec0000002000 */
[----:B------:R-:W4:Y:S01]  /*33e0*/  LDCU.64 UR6, c[0x0][0x388] ;  /* 0x00007100ff0677ac */ /* 0x000f220008000a00 */
[----:B------:R-:W-:Y:S01]  /*33f0*/  LOP3.LUT R0, R0, 0xffff, RZ, 0xc0, !PT ;  /* 0x0000ffff00007812 */ /* 0x000fe200078ec0ff */
[----:B------:R-:W-:Y:S01]  /*3400*/  IMAD.MOV.U32 R8, RZ, RZ, 0x1 ;  /* 0x00000001ff087424 */ /* 0x000fe200078e00ff */
[----:B------:R-:W-:Y:S02]  /*3410*/  UMOV UR24, URZ ;  /* 0x000000ff00187c82 */ /* 0x000fe40008000000 */
[----:B------:R-:W-:Y:S01]  /*3420*/  R2UR UR21, R0 ;  /* 0x00000000001572ca */ /* 0x000fe200000e0000 */
[----:B------:R-:W-:Y:S01]  /*3430*/  UMOV UR19, URZ ;  /* 0x000000ff00137c82 */ /* 0x000fe20008000000 */
[----:B------:R-:W-:Y:S01]  /*3440*/  UMOV UR32, 0x0 ;  /* 0x0000000000207882 */ /* 0x000fe20000000000 */
[----:B------:R-:W-:Y:S01]  /*3450*/  UMOV UR33, 0x4200010 ;  /* 0x0420001000217882 */ /* 0x000fe20000000000 */
[----:B------:R-:W-:Y:S01]  /*3460*/  UMOV UR30, 0x0 ;  /* 0x00000000001e7882 */ /* 0x000fe20000000000 */
[----:B---3--:R-:W-:Y:S01]  /*3470*/  ULEA UR20, UR4, UR20, 0x18 ;  /* 0x0000001404147291 */ /* 0x008fe2000f8ec0ff */
[----:B------:R-:W-:Y:S01]  /*3480*/  UMOV UR31, 0x4200010 ;  /* 0x04200010001f7882 */ /* 0x000fe20000000000 */
[----:B------:R-:W-:-:S02]  /*3490*/  UMOV UR28, 0x0 ;  /* 0x00000000001c7882 */ /* 0x000fc40000000000 */
[----:B------:R-:W-:Y:S01]  /*34a0*/  UIADD3 UR34, UPT, UPT, UR20, 0xd8, URZ ;  /* 0x000000d814227890 */ /* 0x000fe2000fffe0ff */
[----:B------:R-:W-:Y:S01]  /*34b0*/  UMOV UR29, 0x4200010 ;  /* 0x04200010001d7882 */ /* 0x000fe20000000000 */
[----:B------:R-:W-:Y:S01]  /*34c0*/  UMOV UR26, 0x0 ;  /* 0x00000000001a7882 */ /* 0x000fe20000000000 */
[----:B----4-:R-:W-:Y:S02]  /*34d0*/  UIADD3 UR4, UPT, UPT, UR6, 0x3f, URZ ;  /* 0x0000003f06047890 */ /* 0x010fe4000fffe0ff */
[----:B------:R-:W2:Y:S01]  /*34e0*/  LDS R9, [UR20+0x120] ;  /* 0x00012014ff097984 */ /* 0x000ea20008000800 */
[----:B------:R-:W3:Y:S01]  /*34f0*/  LDCU UR6, c[0x0][0x390] ;  /* 0x00007200ff0677ac */ /* 0x000ee20008000800 */
[----:B------:R-:W-:Y:S02]  /*3500*/  USHF.R.S32.HI UR5, URZ, 0x1f, UR4 ;  /* 0x0000001fff057899 */ /* 0x000fe40008011404 */
[----:B------:R-:W-:Y:S02]  /*3510*/  UPRMT UR34, URZ, 0x654, UR34 ;  /* 0x00000654ff227896 */ /* 0x000fe40008000022 */
[----:B------:R-:W-:-:S02]  /*3520*/  ULEA.HI UR4, UR5, UR4, URZ, 0x6 ;  /* 0x0000000405047291 */ /* 0x000fc4000f8f30ff */
[----:B------:R-:W-:Y:S02]  /*3530*/  UIADD3 UR5, UPT, UPT, UR20, 0x4400, URZ ;  /* 0x0000440014057890 */ /* 0x000fe4000fffe0ff */
[----:B------:R-:W-:Y:S02]  /*3540*/  USHF.R.S32.HI UR4, URZ, 0x6, UR4 ;  /* 0x00000006ff047899 */ /* 0x000fe40008011404 */
[----:B------:R-:W-:Y:S02]  /*3550*/  USHF.R.U32.HI UR5, URZ, 0x4, UR5 ;  /* 0x00000004ff057899 */ /* 0x000fe40008011605 */
[----:B------:R-:W-:Y:S02]  /*3560*/  UIMAD UR7, UR4, UR7, URZ ;  /* 0x00000007040772a4 */ /* 0x000fe4000f8e02ff */
[----:B------:R-:W-:Y:S02]  /*3570*/  UIADD3 UR4, UPT, UPT, UR20, 0x14400, URZ ;  /* 0x0001440014047890 */ /* 0x000fe4000fffe0ff */
[----:B------:R-:W-:-:S02]  /*3580*/  ULOP3.LUT UR5, UR5, 0x3fff, URZ, 0xc0, !UPT ;  /* 0x00003fff05057892 */ /* 0x000fc4000f8ec0ff */
[----:B------:R-:W-:Y:S02]  /*3590*/  USHF.R.U32.HI UR4, URZ, 0x4, UR4 ;  /* 0x00000004ff047899 */ /* 0x000fe40008011604 */
[----:B------:R-:W-:Y:S02]  /*35a0*/  ULOP3.LUT UR22, UR5, 0x10000, URZ, 0xfc, !UPT ;  /* 0x0001000005167892 */ /* 0x000fe4000f8efcff */
[----:B------:R-:W-:Y:S02]  /*35b0*/  ULOP3.LUT UR23, UR4, 0x3fff, URZ, 0xc0, !UPT ;  /* 0x00003fff04177892 */ /* 0x000fe4000f8ec0ff */
[----:B---3--:R-:W-:Y:S02]  /*35c0*/  UIMAD UR4, UR7, UR6, URZ ;  /* 0x00000006070472a4 */ /* 0x008fe4000f8e02ff */
[----:B------:R-:W-:Y:S02]  /*35d0*/  ULOP3.LUT UR23, UR23, 0x10000, URZ, 0xfc, !UPT ;  /* 0x0001000017177892 */ /* 0x000fe4000f8efcff */
[----:B------:R-:W-:-:S02]  /*35e0*/  UIADD3 UR35, UPT, UPT, UR4, -0x1, URZ ;  /* 0xffffffff04237890 */ /* 0x000fc4000fffe0ff */
[----:B------:R-:W-:Y:S01]  /*35f0*/  UISETP.GE.AND UP3, UPT, UR4, 0x1, UPT ;  /* 0x000000010400788c */ /* 0x000fe2000bf66270 */
[----:B------:R-:W-:Y:S01]  /*3600*/  UMOV UR27, 0x4200010 ;  /* 0x04200010001b7882 */ /* 0x000fe20000000000 */
[C---:B--2---:R-:W-:Y:S01]  /*3610*/  VIADD R3, R9.reuse, 0x80 ;  /* 0x0000008009037836 */ /* 0x044fe20000000000 */
[----:B------:R-:W-:-:S04]  /*3620*/  LOP3.LUT R2, R9, 0xffff, RZ, 0xc0, !PT ;  /* 0x0000ffff09027812 */ /* 0x000fc800078ec0ff */
[----:B------:R-:W-:-:S05]  /*3630*/  LOP3.LUT R3, R3, 0xffff, RZ, 0xc0, !PT ;  /* 0x0000ffff03037812 */ /* 0x000fca00078ec0ff */
[----:B------:R2:W-:Y:S02]  /*3640*/  STL.64 [R1], R2 ;  /* 0x0000000201007387 */ /* 0x0005e40000100a00 */
[----:B--2---:R-:W-:-:S07]  /*3650*/  CS2R R2, SRZ ;  /* 0x0000000000027805 */ /* 0x004fce000001ff00 */
.L_x_65:
[----:B--2---:R-:W-:-:S04]  /*3660*/  SHF.L.U32 R4, R3, 0x1f, RZ ;  /* 0x0000001f03047819 */ /* 0x004fc800000006ff */
[----:B------:R-:W2:Y:S02]  /*3670*/  SYNCS.PHASECHK.TRANS64.TRYWAIT P0, [UR20+0xd0], R4 ;  /* 0x0000d004ff0075a7 */ /* 0x000ea40008001114 */
[----:B--23--:R-:W-:Y:S05]  /*3680*/  @!P0 BRA `(.L_x_59) ;  /* 0x0000005800088947 */ /* 0x00cfea0003800000 */
.L_x_158:
[----:B--2---:R-:W2:Y:S01]  /*3690*/  LDS.128 R4, [UR20+0x110] ;  /* 0x00011014ff047984 */ /* 0x004ea20008000c00 */
[----:B------:R-:W-:Y:S01]  /*36a0*/  ULEA UR25, UR24, UR20, 0x3 ;  /* 0x0000001418197291 */ /* 0x000fe2000f8e18ff */
[----:B------:R-:W-:Y:S01]  /*36b0*/  SHF.L.U32 R0, R8, 0x1f, RZ ;  /* 0x0000001f08007819 */ /* 0x000fe200000006ff */
[----:B------:R-:W-:Y:S01]  /*36c0*/  @!PT LDS RZ, [RZ] ;  /* 0x00000000fffff984 */ /* 0x000fe20000000800 */
[----:B------:R-:W-:Y:S01]  /*36d0*/  @!PT LDS RZ, [RZ] ;  /* 0x00000000fffff984 */ /* 0x000fe20000000800 */
[----:B------:R-:W-:Y:S01]  /*36e0*/  @!PT LDS RZ, [RZ] ;  /* 0x00000000fffff984 */ /* 0x000fe20000000800 */
[----:B------:R-:W-:Y:S01]  /*36f0*/  @!PT LDS RZ, [RZ] ;  /* 0x00000000fffff984 */ /* 0x000fe20000000800 */
[----:B------:R3:W-:Y:S06]  /*3700*/  MEMBAR.ALL.CTA ;  /* 0x0000000000007992 */ /* 0x0007ec0000008000 */
[----:B---3--:R-:W3:Y:S02]  /*3710*/  FENCE.VIEW.ASYNC.S ;  /* 0x00000000000073c6 */ /* 0x008ee40000000000 */
[----:B---3--:R-:W-:Y:S01]  /*3720*/  SYNCS.ARRIVE.TRANS64.RED.A1T0 RZ, [UR34], RZ ;  /* 0x000000ffffff79a7 */ /* 0x008fe20008100422 */
[----:B------:R-:W3:Y:S01]  /*3730*/  SYNCS.PHASECHK.TRANS64.TRYWAIT P0, [UR25+0xf0], R0 ;  /* 0x0000f000ff0075a7 */ /* 0x000ee20008001119 */
[----:B--2---:R-:W-:Y:S01]  /*3740*/  LOP3.LUT P3, RZ, R6, 0x1, RZ, 0xc0, !PT ;  /* 0x0000000106ff7812 */ /* 0x004fe2000786c0ff */
[----:B---3--:R-:W-:-:S12]  /*3750*/  @!P0 BRA `(.L_x_60) ;  /* 0x0000005400ec8947 */ /* 0x008fd80003800000 */
.L_x_160:
[----:B------:R-:W-:Y:S05]  /*3760*/  BRA.U !UP3, `(.L_x_61) ;  /* 0x000000010bf87547 */ /* 0x000fea000b800000 */
[----:B--2---:R-:W-:Y:S01]  /*3770*/  IMAD.U32 R0, RZ, RZ, UR24 ;  /* 0x00000018ff007e24 */ /* 0x004fe2000f8e00ff */
[----:B------:R-:W-:-:S04]  /*3780*/  ULEA UR4, UR19, UR20, 0x3 ;  /* 0x0000001413047291 */ /* 0x000fc8000f8e18ff */
[----:B------:R-:W-:-:S05]  /*3790*/  LEA R0, R0, R1, 0x2 ;  /* 0x0000000100007211 */ /* 0x000fca00078e10ff */
[----:B------:R2:W5:Y:S01]  /*37a0*/  LDL R4, [R0] ;  /* 0x0000000000047983 */ /* 0x0005620000100800 */
[----:B------:R-:W-:Y:S01]  /*37b0*/  UPLOP3.LUT UP2, UPT, UPT, UPT, UPT, 0x40, 0x4 ;  /* 0x000000000004789c */ /* 0x000fe20003f4e870 */
[----:B------:R-:W-:Y:S01]  /*37c0*/  UMOV UR17, UR35 ;  /* 0x0000002300117c82 */ /* 0x000fe20008000000 */
[----:B--2---:R-:W-:-:S04]  /*37d0*/  SHF.L.U32 R0, R2, 0x1f, RZ ;  /* 0x0000001f02007819 */ /* 0x004fc800000006ff */
[----:B------:R2:W3:Y:S01]  /*37e0*/  SYNCS.PHASECHK.TRANS64.TRYWAIT P2, [UR4], R0 ;  /* 0x00000000ff0075a7 */ /* 0x0004e20008041104 */
[----:B------:R-:W-:-:S05]  /*37f0*/  UMOV UR4, UR19 ;  /* 0x0000001300047c82 */ /* 0x000fca0008000000 */
.L_x_64:
[----:B------:R-:W-:Y:S01]  /*3800*/  ULEA UR18, UR4, UR20, 0x3 ;  /* 0x0000001404127291 */ /* 0x000fe2000f8e18ff */
[----:B--234-:R-:W-:Y:S11]  /*3810*/  @P2 BRA `(.L_x_62) ;  /* 0x00000000000c2947 */ /* 0x01cff60003800000 */
[----:B------:R-:W-:Y:S04]  /*3820*/  SHF.L.U32 R5, R2, 0x1f, RZ ;  /* 0x0000001f02057819 */ /* 0x000fe800000006ff */
[----:B------:R-:W3:Y:S02]  /*3830*/  SYNCS.PHASECHK.TRANS64.TRYWAIT P0, [UR18], R5 ;  /* 0x00000005ff0075a7 */ /* 0x000ee40008001112 */
[----:B---3--:R-:W-:Y:S05]  /*3840*/  @!P0 BRA `(.L_x_63) ;  /* 0x0000005400c88947 */ /* 0x008fea0003800000 */
.L_x_62:
[----:B------:R-:W-:Y:S01]  /*3850*/  UISETP.NE.AND UP0, UPT, UR17, URZ, UPT ;  /* 0x000000ff1100728c */ /* 0x000fe2000bf05270 */
[----:B------:R-:W-:Y:S01]  /*3860*/  PLOP3.LUT P2, PT, PT, PT, PT, 0x80, 0x8 ;  /* 0x000000000008781c */ /* 0x000fe20003f4f070 */
[----:B------:R-:W-:Y:S01]  /*3870*/  UIADD3 UR5, UPT, UPT, UR4, 0x1, URZ ;  /* 0x0000000104057890 */ /* 0x000fe2000fffe0ff */
[----:B------:R-:W-:Y:S11]  /*3880*/  ELECT P1, URZ, PT ;  /* 0x0000000000ff782f */ /* 0x000ff60003820000 */
[----:B------:R-:W-:Y:S02]  /*3890*/  @!UPT UIADD3 URZ, UPT, UPT, URZ, URZ, URZ ;  /* 0x000000fffffff290 */ /* 0x000fe4000fffe0ff */
[----:B-----5:R-:W-:Y:S01]  /*38a0*/  @P1 R2UR.BROADCAST UR8, R4 ;  /* 0x00000000040812ca */ /* 0x020fe200008e0000 */
[----:B------:R-:W-:Y:S01]  /*38b0*/  UISETP.NE.AND UP1, UPT, UR5, 0x8, UPT ;  /* 0x000000080500788c */ /* 0x000fe2000bf25270 */
[----:B------:R-:W-:Y:S01]  /*38c0*/  PLOP3.LUT P0, PT, PT, PT, UP0, 0x80, 0x8 ;  /* 0x000000000008781c */ /* 0x000fe20003f0f008 */
[----:B------:R-:W-:Y:S02]  /*38d0*/  ULEA UR10, UR4, UR23, 0xa ;  /* 0x00000017040a7291 */ /* 0x000fe4000f8e50ff */
[----:B------:R-:W-:Y:S02]  /*38e0*/  USEL UR6, URZ, 0x1, UP1 ;  /* 0x00000001ff067887 */ /* 0x000fe40008800000 */
[----:B------:R-:W-:Y:S02]  /*38f0*/  USEL UR19, UR5, URZ, UP1 ;  /* 0x000000ff05137287 */ /* 0x000fe40008800000 */
[----:B------:R-:W-:Y:S02]  /*3900*/  ULEA UR14, UR4, UR22, 0x9 ;  /* 0x00000016040e7291 */ /* 0x000fe4000f8e48ff */
[----:B------:R-:W-:Y:S01]  /*3910*/  @UP0 ULEA UR5, UR19, UR20, 0x3 ;  /* 0x0000001413050291 */ /* 0x000fe2000f8e18ff */
[----:B------:R-:W-:Y:S01]  /*3920*/  LOP3.LUT R2, R2, UR6, RZ, 0x3c, !PT ;  /* 0x0000000602027c12 */ /* 0x000fe2000f8e3cff */
[----:B------:R-:W-:Y:S02]  /*3930*/  UIADD3 UR6, UPT, UPT, UR10, 0x2, URZ ;  /* 0x000000020a067890 */ /* 0x000fe4000fffe0ff */
[----:B------:R-:W-:Y:S01]  /*3940*/  UIADD3 UR4, UPT, UPT, UR14, 0x2, URZ ;  /* 0x000000020e047890 */ /* 0x000fe2000fffe0ff */
[----:B--2---:R-:W-:Y:S01]  /*3950*/  @P0 SHF.L.U32 R0, R2, 0x1f, RZ ;  /* 0x0000001f02000819 */ /* 0x004fe200000006ff */
[----:B------:R-:W-:Y:S01]  /*3960*/  UIADD3 UR12, UPT, UPT, UR10, 0x4, URZ ;  /* 0x000000040a0c7890 */ /* 0x000fe2000fffe0ff */
[----:B------:R-:W-:Y:S02]  /*3970*/  UMOV UR11, 0x40004040 ;  /* 0x40004040000b7882 */ /* 0x000fe40000000000 */
[----:B------:R4:W2:Y:S01]  /*3980*/  @P0 SYNCS.PHASECHK.TRANS64.TRYWAIT P2, [UR5], R0 ;  /* 0x00000000ff0005a7 */ /* 0x0008a20008041105 */
[----:B------:R-:W-:Y:S11]  /*3990*/  ELECT P0, URZ, PT ;  /* 0x0000000000ff782f */ /* 0x000ff60003800000 */
[----:B------:R-:W-:Y:S02]  /*39a0*/  @!UPT UIADD3 URZ, UPT, UPT, URZ, URZ, URZ ;  /* 0x000000fffffff290 */ /* 0x000fe4000fffe0ff */
[C---:B------:R-:W-:Y:S02]  /*39b0*/  @P0 R2UR.BROADCAST UR16, R4.reuse ;  /* 0x00000000041002ca */ /* 0x040fe400008e0000 */
[----:B------:R-:W-:Y:S01]  /*39c0*/  ELECT P0, URZ, PT ;  /* 0x0000000000ff782f */ /* 0x000fe20003800000 */
[----:B------:R-:W-:Y:S01]  /*39d0*/  UMOV UR15, 0x40004040 ;  /* 0x40004040000f7882 */ /* 0x000fe20000000000 */
[----:B------:R-:W-:Y:S01]  /*39e0*/  UMOV UR7, 0x40004040 ;  /* 0x4000404000077882 */ /* 0x000fe20000000000 */
[----:B------:R3:W-:Y:S01]  /*39f0*/  UTCHMMA gdesc[UR14], gdesc[UR10], tmem[UR8], tmem[UR32], idesc[UR33], UP2 ;  /* 0x00ff200a0e0075ea */ /* 0x0007e20009000008 */
[----:B------:R-:W-:Y:S01]  /*3a00*/  UPLOP3.LUT UP2, UPT, UPT, UPT, UPT, 0x80, 0x8 ;  /* 0x000000000008789c */ /* 0x000fe20003f4f070 */
[----:B------:R-:W-:Y:S01]  /*3a10*/  UMOV UR5, 0x40004040 ;  /* 0x4000404000057882 */ /* 0x000fe20000000000 */
[----:B------:R-:W-:Y:S01]  /*3a20*/  UMOV UR13, 0x40004040 ;  /* 0x40004040000d7882 */ /* 0x000fe20000000000 */
[----:B------:R-:W-:Y:S04]  /*3a30*/  UMOV UR9, 0x40004040 ;  /* 0x4000404000097882 */ /* 0x000fe80000000000 */
[----:B------:R1:W-:Y:S01]  /*3a40*/  UTCHMMA gdesc[UR4], gdesc[UR6], tmem[UR16], tmem[UR30], idesc[UR31], UPT ;  /* 0x00ff1e06040075ea */ /* 0x0003e2000b800010 */
[----:B---3--:R-:W-:Y:S01]  /*3a50*/  UIADD3 UR8, UPT, UPT, UR14, 0x4, URZ ;  /* 0x000000040e087890 */ /* 0x008fe2000fffe0ff */
[C---:B------:R-:W-:Y:S02]  /*3a60*/  @P0 R2UR.BROADCAST UR15, R4.reuse ;  /* 0x00000000040f02ca */ /* 0x040fe400008e0000 */
[----:B------:R-:W-:Y:S01]  /*3a70*/  ELECT P0, URZ, PT ;  /* 0x0000000000ff782f */ /* 0x000fe20003800000 */
[----:B------:R-:W-:Y:S02]  /*3a80*/  UIADD3 UR10, UPT, UPT, UR10, 0x6, URZ ;  /* 0x000000060a0a7890 */ /* 0x000fe4000fffe0ff */
[----:B-1----:R-:W-:Y:S10]  /*3a90*/  UIADD3 UR6, UPT, UPT, UR14, 0x6, URZ ;  /* 0x000000060e067890 */ /* 0x002ff4000fffe0ff */
[----:B------:R-:W-:Y:S01]  /*3aa0*/  @P0 R2UR.BROADCAST UR14, R4 ;  /* 0x00000000040e02ca */ /* 0x000fe200008e0000 */
[----:B------:R-:W-:Y:S02]  /*3ab0*/  UIADD3 UR5, UPT, UPT, UR18, 0x40, URZ ;  /* 0x0000004012057890 */ /* 0x000fe4000fffe0ff */
[----:B------:R-:W-:Y:S01]  /*3ac0*/  UIADD3 UR4, UPT, UPT, UR17, 0x1, URZ ;  /* 0x0000000111047890 */ /* 0x000fe2000fffe0ff */
[----:B------:R1:W-:Y:S03]  /*3ad0*/  UTCHMMA gdesc[UR8], gdesc[UR12], tmem[UR15], tmem[UR28], idesc[UR29], UPT ;  /* 0x00ff1c0c080075ea */ /* 0x0003e6000b80000f */
[----:B------:R-:W-:Y:S03]  /*3ae0*/  UISETP.GT.U32.AND UP0, UPT, UR4, 0x1, UPT ;  /* 0x000000010400788c */ /* 0x000fe6000bf04070 */
[----:B------:R-:W-:Y:S03]  /*3af0*/  UMOV UR4, UR19 ;  /* 0x0000001300047c82 */ /* 0x000fe60008000000 */
[----:B------:R4:W-:Y:S01]  /*3b00*/  UTCHMMA gdesc[UR6], gdesc[UR10], tmem[UR14], tmem[UR26], idesc[UR27], UPT ;  /* 0x00ff1a0a060075ea */ /* 0x0009e2000b80000e */
[----:B------:R4:W-:Y:S01]  /*3b10*/  UTCBAR.MULTICAST [UR5], URZ, UR21 ;  /* 0x000000ff050073e9 */ /* 0x0009e20008000815 */
[----:B-1----:R-:W-:Y:S07]  /*3b20*/  UIADD3 UR8, UPT, UPT, UR17, -0x1, URZ ;  /* 0xffffffff11087890 */ /* 0x002fee000fffe0ff */
[----:B------:R-:W-:Y:S01]  /*3b30*/  UMOV UR17, UR8 ;  /* 0x0000000800117c82 */ /* 0x000fe20008000000 */
[----:B------:R-:W-:Y:S05]  /*3b40*/  BRA.U UP0, `(.L_x_64) ;  /* 0xfffffffd002c7547 */ /* 0x000fea000b83ffff */
.L_x_61:
[----:B------:R-:W-:Y:S01]  /*3b50*/  UIADD3 UR4, UPT, UPT, UR24, 0x1, URZ ;  /* 0x0000000118047890 */ /* 0x000fe2000fffe0ff */
[----:B------:R-:W-:Y:S01]  /*3b60*/  LOP3.LUT R3, R3, 0x1, RZ, 0x3c, !PT ;  /* 0x0000000103037812 */ /* 0x000fe200078e3cff */
[----:B----4-:R-:W-:Y:S02]  /*3b70*/  UIADD3 UR5, UPT, UPT, UR25, 0xe0, URZ ;  /* 0x000000e019057890 */ /* 0x010fe4000fffe0ff */
[----:B------:R-:W-:-:S04]  /*3b80*/  UISETP.NE.AND UP0, UPT, UR4, 0x2, UPT ;  /* 0x000000020400788c */ /* 0x000fc8000bf05270 */
[----:B------:R-:W-:Y:S02]  /*3b90*/  USEL UR6, URZ, 0x1, UP0 ;  /* 0x00000001ff067887 */ /* 0x000fe40008000000 */
[----:B------:R-:W-:Y:S01]  /*3ba0*/  USEL UR24, UR4, URZ, UP0 ;  /* 0x000000ff04187287 */ /* 0x000fe20008000000 */
[----:B------:R3:W-:Y:S03]  /*3bb0*/  UTCBAR [UR5], URZ ;  /* 0x000000ff050073e9 */ /* 0x0007e600080000ff */
[----:B------:R-:W-:Y:S01]  /*3bc0*/  LOP3.LUT R8, R8, UR6, RZ, 0x3c, !PT ;  /* 0x0000000608087c12 */ /* 0x000fe2000f8e3cff */
[----:B------:R-:W-:Y:S07]  /*3bd0*/  @P3 BRA `(.L_x_65) ;  /* 0xfffffff800a03947 */ /* 0x000fee000383ffff */
[----:B------:R-:W4:Y:S01]  /*3be0*/  S2UR UR6, SR_CgaCtaId ;  /* 0x00000000000679c3 */ /* 0x000f220000008800 */
[----:B------:R-:W-:Y:S01]  /*3bf0*/  ELECT P0, URZ, PT ;  /* 0x0000000000ff782f */ /* 0x000fe20003800000 */
[----:B--2---:R-:W-:Y:S01]  /*3c00*/  IMAD.MOV.U32 R0, RZ, RZ, 0x1 ;  /* 0x00000001ff007424 */ /* 0x004fe200078e00ff */
[----:B------:R-:W-:Y:S01]  /*3c10*/  UIADD3 UR20, UPT, UPT, UR20, 0xf0, URZ ;  /* 0x000000f014147890 */ /* 0x000fe2000fffe0ff */
[----:B------:R-:W-:Y:S01]  /*3c20*/  SHF.L.U32 R2, R8, 0x1f, RZ ;  /* 0x0000001f08027819 */ /* 0x000fe200000006ff */
[----:B------:R-:W-:-:S03]  /*3c30*/  UMOV UR4, 0x40 ;  /* 0x0000004000047882 */ /* 0x000fc60000000000 */
[----:B------:R-:W-:Y:S01]  /*3c40*/  UVIRTCOUNT.DEALLOC.SMPOOL 0x80 ;  /* 0x000000800000784c */ /* 0x000fe20000000000 */
[----:B----4-:R-:W-:Y:S02]  /*3c50*/  ULEA UR6, UR6, UR4, 0x18 ;  /* 0x0000000406067291 */ /* 0x010fe4000f8ec0ff */
[----:B------:R-:W-:-:S07]  /*3c60*/  ULEA UR4, UR24, UR20, 0x3 ;  /* 0x0000001418047291 */ /* 0x000fce000f8e18ff */
[----:B------:R2:W-:Y:S02]  /*3c70*/  @P0 STS.U8 [UR6+0x1c], R0 ;  /* 0x00001c00ff000988 */ /* 0x0005e40008000006 */
[----:B------:R-:W4:Y:S02]  /*3c80*/  SYNCS.PHASECHK.TRANS64.TRYWAIT P0, [UR4], R2 ;  /* 0x00000002ff0075a7 */ /* 0x000f240008001104 */
[----:B--2-4-:R-:W-:Y:S05]  /*3c90*/  @!P0 BRA `(.L_x_66) ;  /* 0x0000005000cc8947 */ /* 0x014fea0003800000 */
.L_x_163:
[----:B------:R-:W-:-:S04]  /*3ca0*/  UIADD3 UR4, UPT, UPT, UR24, 0x1, URZ ;  /* 0x0000000118047890 */ /* 0x000fc8000fffe0ff */
[----:B------:R-:W-:-:S04]  /*3cb0*/  UISETP.NE.AND UP0, UPT, UR4, 0x2, UPT ;  /* 0x000000020400788c */ /* 0x000fc8000bf05270 */
[----:B---3--:R-:W-:Y:S02]  /*3cc0*/  USEL UR5, URZ, 0x1, UP0 ;  /* 0x00000001ff057887 */ /* 0x008fe40008000000 */
[----:B------:R-:W-:-:S04]  /*3cd0*/  USEL UR4, UR4, URZ, UP0 ;  /* 0x000000ff04047287 */ /* 0x000fc80008000000 */
[----:B------:R-:W-:Y:S01]  /*3ce0*/  ULEA UR4, UR4, UR20, 0x3 ;  /* 0x0000001404047291 */ /* 0x000fe2000f8e18ff */
[----:B--2---:R-:W-:-:S04]  /*3cf0*/  LOP3.LUT R2, R8, UR5, RZ, 0x3c, !PT ;  /* 0x0000000508027c12 */ /* 0x004fc8000f8e3cff */
[----:B------:R-:W-:-:S04]  /*3d00*/  SHF.L.U32 R2, R2, 0x1f, RZ ;  /* 0x0000001f02027819 */ /* 0x000fc800000006ff */
[----:B------:R-:W2:Y:S02]  /*3d10*/  SYNCS.PHASECHK.TRANS64.TRYWAIT P0, [UR4], R2 ;  /* 0x00000002ff0075a7 */ /* 0x000ea40008001104 */
[----:B--2---:R-:W-:Y:S05]  /*3d20*/  @!P0 BRA `(.L_x_67) ;  /* 0x0000005000c08947 */ /* 0x004fea0003800000 */
.L_x_165:
[----:B------:R-:W-:Y:S01]  /*3d30*/  NOP ;  /* 0x0000000000007918 */ /* 0x000fe20000000000 */
[----:B--2---:R-:W2:Y:S01]  /*3d40*/  LDS R0, [UR6+0x14] ;  /* 0x00001406ff007984 */ /* 0x004ea20008000800 */
[----:B------:R-:W-:Y:S01]  /*3d50*/  LOP3.LUT R3, R9, 0xffff, RZ, 0xc0, !PT ;  /* 0x0000ffff09037812 */ /* 0x000fe200078ec0ff */
[----:B------:R-:W-:-:S03]  /*3d60*/  IMAD.MOV.U32 R2, RZ, RZ, 0xffff ;  /* 0x0000ffffff027424 */ /* 0x000fc600078e00ff */
[----:B------:R-:W-:-:S04]  /*3d70*/  SHF.R.U32.HI R3, RZ, 0x5, R3 ;  /* 0x00000005ff037819 */ /* 0x000fc80000011603 */
[----:B------:R-:W-:-:S04]  /*3d80*/  SHF.L.U32 R2, R2, R3, RZ ;  /* 0x0000000302027219 */ /* 0x000fc800000006ff */
[----:B--2---:R-:W-:-:S04]  /*3d90*/  LOP3.LUT R0, R0, R2, RZ, 0xc0, !PT ;  /* 0x0000000200007212 */ /* 0x004fc800078ec0ff */
[----:B------:R-:W-:Y:S01]  /*3da0*/  ISETP.NE.AND P0, PT, R0, R2, PT ;  /* 0x000000020000720c */ /* 0x000fe20003f05270 */
[----:B------:R-:W-:-:S05]  /*3db0*/  IMAD.MOV.U32 R0, RZ, RZ, 0x1 ;  /* 0x00000001ff007424 */ /* 0x000fca00078e00ff */
[----:B------:R-:W-:-:S07]  /*3dc0*/  SHF.L.U32 R0, R0, R3, RZ ;  /* 0x0000000300007219 */ /* 0x000fce00000006ff */
[----:B------:R-:W-:Y:S05]  /*3dd0*/  @P0 BRA `(.L_x_68) ;  /* 0x00000000005c0947 */ /* 0x000fea0003800000 */
[----:B------:R-:W2:Y:S02]  /*3de0*/  LDS R3, [UR6+0x18] ;  /* 0x00001806ff037984 */ /* 0x000ea40008000800 */
[----:B--2---:R-:W-:-:S04]  /*3df0*/  LOP3.LUT R3, R3, R0, RZ, 0xc0, !PT ;  /* 0x0000000003037212 */ /* 0x004fc800078ec0ff */
[----:B------:R-:W-:-:S13]  /*3e00*/  ISETP.NE.AND P0, PT, R3, R0, PT ;  /* 0x000000000300720c */ /* 0x000fda0003f05270 */
[----:B------:R-:W-:Y:S05]  /*3e10*/  @P0 BRA `(.L_x_69) ;  /* 0x0000000000400947 */ /* 0x000fea0003800000 */
[----:B------:R-:W-:Y:S01]  /*3e20*/  R2UR UR4, R2 ;  /* 0x00000000020472ca */ /* 0x000fe200000e0000 */
[----:B------:R-:W2:Y:S01]  /*3e30*/  S2R R3, SR_LANEID ;  /* 0x0000000000037919 */ /* 0x000ea20000000000 */
[----:B------:R-:W-:-:S04]  /*3e40*/  LOP3.LUT R0, RZ, R0, RZ, 0x33, !PT ;  /* 0x00000000ff007212 */ /* 0x000fc800078e33ff */
[----:B------:R-:W3:Y:S07]  /*3e50*/  REDUX UR7, R0 ;  /* 0x00000000000773c4 */ /* 0x000eee0000000000 */
[----:B------:R-:W-:-:S03]  /*3e60*/  ULOP3.LUT UR5, URZ, UR4, URZ, 0x33, !UPT ;  /* 0x00000004ff057292 */ /* 0x000fc6000f8e33ff */
[----:B------:R-:W-:Y:S02]  /*3e70*/  VOTEU.ANY UR4, UPT, PT ;  /* 0x0000000000047886 */ /* 0x000fe400038e0100 */
[----:B------:R-:W-:Y:S01]  /*3e80*/  UFLO.U32 UR4, UR4 ;  /* 0x00000004000472bd */ /* 0x000fe200080e0000 */
[----:B------:R-:W-:-:S04]  /*3e90*/  IMAD.U32 R2, RZ, RZ, UR5 ;  /* 0x00000005ff027e24 */ /* 0x000fc8000f8e00ff */
[----:B------:R-:W4:Y:S02]  /*3ea0*/  REDUX UR8, R2 ;  /* 0x00000000020873c4 */ /* 0x000f240000000000 */
[----:B------:R1:W-:Y:S01]  /*3eb0*/  UTCATOMSWS.AND URZ, UR5 ;  /* 0x0000000500ff79e3 */ /* 0x0003e20008000000 */
[----:B---3--:R-:W-:Y:S01]  /*3ec0*/  IMAD.U32 R0, RZ, RZ, UR7 ;  /* 0x00000007ff007e24 */ /* 0x008fe2000f8e00ff */
[----:B--2---:R-:W-:Y:S01]  /*3ed0*/  ISETP.EQ.U32.AND P0, PT, R3, UR4, PT ;  /* 0x0000000403007c0c */ /* 0x004fe2000bf02070 */
[----:B----4-:R-:W-:-:S12]  /*3ee0*/  IMAD.U32 R2, RZ, RZ, UR8 ;  /* 0x00000008ff027e24 */ /* 0x010fd8000f8e00ff */
[----:B------:R2:W-:Y:S04]  /*3ef0*/  @P0 ATOMS.AND RZ, [UR6+0x14], R2 ;  /* 0x00001402ffff098c */ /* 0x0005e8000a800006 */
[----:B------:R2:W-:Y:S01]  /*3f00*/  @P0 ATOMS.AND RZ, [UR6+0x18], R0 ;  /* 0x00001800ffff098c */ /* 0x0005e2000a800006 */
[----:B-1----:R-:W-:Y:S05]  /*3f10*/  BRA `(.L_x_70) ;  /* 0x0000000000147947 */ /* 0x002fea0003800000 */
.L_x_69:
[----:B------:R-:W-:Y:S02]  /*3f20*/  MOV R2, 0x3f40 ;  /* 0x00003f4000027802 */ /* 0x000fe40000000f00 */
[----:B-1---5:R-:W-:Y:S05]  /*3f30*/  CALL.REL.NOINC `($__internal_0_$__cuda_sm10x_tcgen05_guardrail_trap_col_being_dealloced_not_returned_by_alloc) ;  /* 0x0000005400ac7944 */ /* 0x022fea0003c00000 */
[----:B------:R-:W-:Y:S05]  /*3f40*/  BRA `(.L_x_70) ;  /* 0x0000000000087947 */ /* 0x000fea0003800000 */
.L_x_68:
[----:B------:R-:W-:Y:S02]  /*3f50*/  MOV R2, 0x3f70 ;  /* 0x00003f7000027802 */ /* 0x000fe40000000f00 */
[----:B-1---5:R-:W-:Y:S05]  /*3f60*/  CALL.REL.NOINC `($__internal_2_$__cuda_sm10x_tcgen05_guardrail_trap_unallocated_columns_being_dealloced) ;  /* 0x0000005400b87944 */ /* 0x022fea0003c00000 */
.L_x_70:
[----:B------:R-:W-:Y:S01]  /*3f70*/  NOP ;  /* 0x0000000000007918 */ /* 0x000fe20000000000 */
[----:B------:R-:W-:Y:S05]  /*3f80*/  EXIT ;  /* 0x000000000000794d */ /* 0x000fea0003800000 */
.L_x_54:
[----:B------:R-:W-:-:S09]  /*3f90*/  UISETP.NE.OR UP0, UPT, UR18, 0x3, !UP3 ;  /* 0x000000031200788c */ /* 0x000fd2000df05670 */
[----:B------:R-:W-:Y:S05]  /*3fa0*/  BRA.U UP0, `(.L_x_71) ;  /* 0x0000001100b07547 */ /* 0x000fea000b800000 */
[----:B------:R-:W2:Y:S01]  /*3fb0*/  LDCU.64 UR4, c[0x0][0x888] ;  /* 0x00011100ff0477ac */ /* 0x000ea20008000a00 */
[----:B------:R-:W3:Y:S01]  /*3fc0*/  S2UR UR10, SR_CgaCtaId ;  /* 0x00000000000a79c3 */ /* 0x000ee20000008800 */
[----:B------:R-:W-:Y:S01]  /*3fd0*/  HFMA2 R10, -RZ, RZ, 0, 5.9604644775390625e-08 ;  /* 0x00000001ff0a7431 */ /* 0x000fe200000001ff */
[----:B------:R-:W-:Y:S01]  /*3fe0*/  MOV R9, RZ ;  /* 0x000000ff00097202 */ /* 0x000fe20000000f00 */
[----:B------:R-:W4:Y:S01]  /*3ff0*/  LDCU UR48, c[0x0][0x370] ;  /* 0x00006e00ff3077ac */ /* 0x000f220008000800 */
[----:B------:R-:W-:Y:S01]  /*4000*/  HFMA2 R0, -RZ, RZ, 0, 0.00048828125 ;  /* 0x00001000ff007431 */ /* 0x000fe200000001ff */
[----:B------:R-:W4:Y:S03]  /*4010*/  LDCU.128 UR44, c[0x0][0xb10] ;  /* 0x00016200ff2c77ac */ /* 0x000f260008000c00 */
[----:B------:R-:W1:Y:S01]  /*4020*/  LDC.64 R12, c[0x0][0x348] ;  /* 0x0000d200ff0c7b82 */ /* 0x000e620000000a00 */
[----:B------:R-:W3:Y:S01]  /*4030*/  LDCU UR38, c[0x0][0x374] ;  /* 0x00006e80ff2677ac */ /* 0x000ee20008000800 */
[----:B------:R-:W3:Y:S01]  /*4040*/  LDCU.64 UR40, c[0x0][0x890] ;  /* 0x00011200ff2877ac */ /* 0x000ee20008000a00 */
[----:B------:R-:W3:Y:S01]  /*4050*/  LDCU UR30, c[0x0][0xb0c] ;  /* 0x00016180ff1e77ac */ /* 0x000ee20008000800 */
[----:B--2---:R-:W-:Y:S01]  /*4060*/  UISETP.NE.U32.AND UP0, UPT, UR4, URZ, UPT ;  /* 0x000000ff0400728c */ /* 0x004fe2000bf05070 */
[----:B------:R-:W2:Y:S01]  /*4070*/  LDCU UR64, c[0x0][0xb20] ;  /* 0x00016400ff4077ac */ /* 0x000ea20008000800 */
[----:B------:R-:W2:Y:S01]  /*4080*/  LDCU UR4, c[0x0][0xb30] ;  /* 0x00016600ff0477ac */ /* 0x000ea20008000800 */
[----:B------:R-:W2:Y:S01]  /*4090*/  LDCU.128 UR52, c[0x0][0x980] ;  /* 0x00013000ff3477ac */ /* 0x000ea20008000c00 */
[----:B------:R-:W-:Y:S01]  /*40a0*/  UMOV UR31, 0x400 ;  /* 0x00000400001f7882 */ /* 0x000fe20000000000 */
[----:B----4-:R-:W-:-:S02]  /*40b0*/  UIMAD.WIDE.U32 UR6, UR48, UR44, URZ ;  /* 0x0000002c300672a5 */ /* 0x010fc4000f8e00ff */
[----:B---3--:R-:W-:Y:S02]  /*40c0*/  UIMAD.WIDE.U32 UR8, UR38, UR47, URZ ;  /* 0x0000002f260872a5 */ /* 0x008fe4000f8e00ff */
[----:B------:R-:W-:Y:S02]  /*40d0*/  ULEA UR31, UR10, UR31, 0x18 ;  /* 0x0000001f0a1f7291 */ /* 0x000fe4000f8ec0ff */
[----:B------:R-:W-:Y:S02]  /*40e0*/  UISETP.NE.AND.EX UP5, UPT, UR5, URZ, UPT, UP0 ;  /* 0x000000ff0500728c */ /* 0x000fe4000bfa5300 */
[----:B------:R-:W-:Y:S02]  /*40f0*/  UISETP.NE.U32.AND UP6, UPT, UR40, URZ, UPT ;  /* 0x000000ff2800728c */ /* 0x000fe4000bfc5070 */
[----:B------:R-:W-:Y:S02]  /*4100*/  UIADD3 UR56, UPT, UPT, UR31, 0x98, URZ ;  /* 0x000000981f387890 */ /* 0x000fe4000fffe0ff */
[----:B------:R-:W-:-:S02]  /*4110*/  UIADD3 UR49, UPT, UPT, UR31, 0xd8, URZ ;  /* 0x000000d81f317890 */ /* 0x000fc4000fffe0ff */
[----:B------:R-:W-:Y:S02]  /*4120*/  UIADD3 UR33, UPT, UPT, UR31, 0x80, URZ ;  /* 0x000000801f217890 */ /* 0x000fe4000fffe0ff */
[----:B------:R-:W-:Y:S02]  /*4130*/  UIADD3 UR25, UPT, UPT, UR31, 0x88, URZ ;  /* 0x000000881f197890 */ /* 0x000fe4000fffe0ff */
[----:B------:R-:W-:Y:S02]  /*4140*/  UIADD3 UR17, UPT, UPT, UR31, 0x90, URZ ;  /* 0x000000901f117890 */ /* 0x000fe4000fffe0ff */
[----:B------:R-:W-:Y:S02]  /*4150*/  UISETP.NE.AND UP0, UPT, UR39, 0x1, UPT ;  /* 0x000000012700788c */ /* 0x000fe4000bf05270 */
[----:B------:R-:W-:Y:S01]  /*4160*/  UISETP.NE.AND UP0, UPT, UR30, 0x1, UPT ;  /* 0x000000011e00788c */ /* 0x000fe2000bf05270 */
[----:B------:R-:W-:Y:S01]  /*4170*/  UMOV UR61, UR7 ;  /* 0x00000007003d7c82 */ /* 0x000fe20008000000 */
[----:B------:R-:W-:Y:S01]  /*4180*/  UMOV UR60, UR9 ;  /* 0x00000009003c7c82 */ /* 0x000fe20008000000 */
[----:B------:R-:W-:-:S02]  /*4190*/  USEL UR62, URZ, 0x1, UP4 ;  /* 0x00000001ff3e7887 */ /* 0x000fc4000a000000 */
[----:B------:R-:W-:Y:S02]  /*41a0*/  UISETP.GE.AND UP2, UPT, UR39, 0x1, UPT ;  /* 0x000000012700788c */ /* 0x000fe4000bf46270 */
[----:B------:R-:W-:Y:S02]  /*41b0*/  UISETP.NE.AND UP0, UPT, UR46, 0x1, UPT ;  /* 0x000000012e00788c */ /* 0x000fe4000bf05270 */
[----:B------:R-:W-:Y:S01]  /*41c0*/  UPLOP3.LUT UP4, UPT, UPT, UPT, UPT, 0x40, 0x4 ;  /* 0x000000000004789c */ /* 0x000fe20003f8e870 */
[----:B------:R-:W3:Y:S01]  /*41d0*/  LDCU.64 UR22, c[0x0][0xb28] ;  /* 0x00016500ff1677ac */ /* 0x000ee20008000a00 */
[----:B------:R-:W4:Y:S01]  /*41e0*/  LDCU.64 UR42, c[0x0][0x990] ;  /* 0x00013200ff2a77ac */ /* 0x000f220008000a00 */
[----:B------:R-:W-:Y:S02]  /*41f0*/  UISETP.NE.AND.EX UP6, UPT, UR41, URZ, UPT, UP6 ;  /* 0x000000ff2900728c */ /* 0x000fe4000bfc5360 */
[----:B------:R-:W-:Y:S02]  /*4200*/  UPRMT UR56, UR10, 0x654, UR56 ;  /* 0x000006540a387896 */ /* 0x000fe40008000038 */
[----:B------:R-:W-:-:S02]  /*4210*/  UPRMT UR49, URZ, 0x654, UR49 ;  /* 0x00000654ff317896 */ /* 0x000fc40008000031 */
[----:B------:R-:W-:Y:S02]  /*4220*/  UPRMT UR59, UR10, 0x654, UR33 ;  /* 0x000006540a3b7896 */ /* 0x000fe40008000021 */
[----:B------:R-:W-:Y:S02]  /*4230*/  UPRMT UR58, UR10, 0x654, UR25 ;  /* 0x000006540a3a7896 */ /* 0x000fe40008000019 */
[----:B------:R-:W-:Y:S02]  /*4240*/  UPRMT UR57, UR10, 0x654, UR17 ;  /* 0x000006540a397896 */ /* 0x000fe40008000011 */
[----:B------:R-:W-:Y:S02]  /*4250*/  USHF.R.U32.HI UR61, URZ, UR45, UR61 ;  /* 0x0000002dff3d7299 */ /* 0x000fe4000801163d */
[----:B--2---:R-:W-:Y:S02]  /*4260*/  USHF.R.U32.HI UR60, URZ, UR64, UR60 ;  /* 0x00000040ff3c7299 */ /* 0x004fe4000801163c */
[----:B------:R-:W-:-:S02]  /*4270*/  UISETP.NE.AND UP3, UPT, UR4, 0x1, UPT ;  /* 0x000000010400788c */ /* 0x000fc4000bf65270 */
[----:B------:R-:W-:Y:S02]  /*4280*/  UISETP.NE.AND UP2, UPT, UR52, 0x1, UPT ;  /* 0x000000013400788c */ /* 0x000fe4000bf45270 */
[----:B-1-34-:R-:W-:-:S11]  /*4290*/  UISETP.NE.AND UP0, UPT, UR55, 0x1, UPT ;  /* 0x000000013700788c */ /* 0x01afd6000bf05270 */
.L_x_82:
[----:B------:R-:W-:Y:S04]  /*42a0*/  SHF.L.U32 R3, R9, 0x1f, RZ ;  /* 0x0000001f09037819 */ /* 0x000fe800000006ff */
[----:B-1----:R-:W1:Y:S02]  /*42b0*/  SYNCS.PHASECHK.TRANS64.TRYWAIT P0, [UR31+0xd0], R3 ;  /* 0x0000d003ff0075a7 */ /* 0x002e64000800111f */
[----:B-1----:R-:W-:Y:S05]  /*42c0*/  @!P0 BRA `(.L_x_72) ;  /* 0x0000004c00708947 */ /* 0x002fea0003800000 */
.L_x_167:
[----:B------:R-:W2:Y:S01]  /*42d0*/  LDS.128 R4, [UR31+0x110] ;  /* 0x0001101fff047984 */ /* 0x000ea20008000c00 */
[----:B------:R-:W-:Y:S01]  /*42e0*/  UISETP.GE.AND UP0, UPT, UR39, 0x1, UPT ;  /* 0x000000012700788c */ /* 0x000fe2000bf06270 */
[----:B------:R-:W-:Y:S01]  /*42f0*/  @!PT LDS RZ, [RZ] ;  /* 0x00000000fffff984 */ /* 0x000fe20000000800 */
[----:B------:R-:W-:Y:S01]  /*4300*/  @!PT LDS RZ, [RZ] ;  /* 0x00000000fffff984 */ /* 0x000fe20000000800 */
[----:B------:R-:W-:Y:S01]  /*4310*/  @!PT LDS RZ, [RZ] ;  /* 0x00000000fffff984 */ /* 0x000fe20000000800 */
[----:B------:R-:W-:Y:S01]  /*4320*/  @!PT LDS RZ, [RZ] ;  /* 0x00000000fffff984 */ /* 0x000fe20000000800 */
[----:B------:R3:W-:Y:S06]  /*4330*/  MEMBAR.ALL.CTA ;  /* 0x0000000000007992 */ /* 0x0007ec0000008000 */
[----:B---3--:R-:W3:Y:S02]  /*4340*/  FENCE.VIEW.ASYNC.S ;  /* 0x00000000000073c6 */ /* 0x008ee40000000000 */
[----:B---3--:R-:W-:Y:S01]  /*4350*/  SYNCS.ARRIVE.TRANS64.RED.A1T0 RZ, [UR49], RZ ;  /* 0x000000ffffff79a7 */ /* 0x008fe20008100431 */
[----:B--2---:R-:W-:Y:S11]  /*4360*/  LOP3.LUT P0, RZ, R6, 0x1, RZ, 0xc0, !PT ;  /* 0x0000000106ff7812 */ /* 0x004ff6000780c0ff */
[----:B------:R-:W-:Y:S02]  /*4370*/  @!UPT UIADD3 URZ, UPT, UPT, URZ, URZ, URZ ;  /* 0x000000fffffff290 */ /* 0x000fe4000fffe0ff */
[----:B------:R-:W-:Y:S01]  /*4380*/  VOTEU.ANY UP2, P0 ;  /* 0x0000000000ff7886 */ /* 0x000fe20000040100 */
[----:B------:R-:W-:Y:S11]  /*4390*/  PLOP3.LUT P0, PT, PT, PT, UP2, 0x80, 0x8 ;  /* 0x000000000008781c */ /* 0x000ff60003f0f028 */
[----:B------:R-:W-:Y:S02]  /*43a0*/  @!UPT UIADD3 URZ, UPT, UPT, URZ, URZ, URZ ;  /* 0x000000fffffff290 */ /* 0x000fe4000fffe0ff */
[----:B-1----:R-:W-:Y:S02]  /*43b0*/  @P0 MOV R3, R4 ;  /* 0x0000000400030202 */ /* 0x002fe40000000f00 */
[----:B------:R-:W-:Y:S02]  /*43c0*/  @P0 LOP3.LUT R2, R5, 0xffff, RZ, 0xc0, !PT ;  /* 0x0000ffff05020812 */ /* 0x000fe400078ec0ff */
[----:B------:R-:W-:Y:S02]  /*43d0*/  @P0 R2UR UR5, R3 ;  /* 0x00000000030502ca */ /* 0x000fe400000e0000 */
[----:B------:R-:W-:Y:S11]  /*43e0*/  @P0 R2UR UR4, R2 ;  /* 0x00000000020402ca */ /* 0x000ff600000e0000 */
[----:B------:R-:W-:Y:S02]  /*43f0*/  @UP2 UMOV UR15, UR5 ;  /* 0x00000005000f2c82 */ /* 0x000fe40008000000 */
[----:B------:R-:W-:Y:S01]  /*4400*/  @UP2 UMOV UR14, UR4 ;  /* 0x00000004000e2c82 */ /* 0x000fe20008000000 */
[----:B------:R-:W-:Y:S05]  /*4410*/  BRA.U !UP0, `(.L_x_73) ;  /* 0x0000000108c07547 */ /* 0x000fea000b800000 */
[----:B------:R-:W-:Y:S02]  /*4420*/  UIMAD.WIDE.U32 UR8, UR14, UR47, URZ ;  /* 0x0000002f0e0872a5 */ /* 0x000fe4000f8e00ff */
[----:B------:R-:W-:Y:S02]  /*4430*/  UP2UR UR16, UPR, URZ, 0x4 ;  /* 0x00000004ff107883 */ /* 0x000fe40008000000 */
[----:B------:R-:W-:Y:S02]  /*4440*/  UISETP.NE.AND UP2, UPT, UR46, 0x1, UPT ;  /* 0x000000012e00788c */ /* 0x000fe4000bf45270 */
[----:B------:R-:W-:Y:S02]  /*4450*/  UIMAD.WIDE.U32 UR10, UR15, UR44, URZ ;  /* 0x0000002c0f0a72a5 */ /* 0x000fe4000f8e00ff */
[----:B------:R-:W-:Y:S02]  /*4460*/  USEL UR4, UR38, UR60, !UP2 ;  /* 0x0000003c26047287 */ /* 0x000fe4000d000000 */
[----:B------:R-:W-:Y:S02]  /*4470*/  UISETP.NE.AND UP0, UPT, UR30, 0x1, UPT ;  /* 0x000000011e00788c */ /* 0x000fe4000bf05270 */
[----:B------:R-:W-:Y:S02]  /*4480*/  UP2UR UR20, UPR, URZ, 0x2 ;  /* 0x00000002ff147883 */ /* 0x000fe40008000000 */
[----:B------:R-:W-:Y:S02]  /*4490*/  UISETP.NE.AND UP1, UPT, UR39, 0x1, UPT ;  /* 0x000000012700788c */ /* 0x000fe4000bf25270 */
[----:B------:R-:W-:Y:S02]  /*44a0*/  UIMAD.WIDE.U32 UR12, UR4, UR22, URZ ;  /* 0x00000016040c72a5 */ /* 0x000fe4000f8e00ff */
[----:B------:R-:W-:Y:S01]  /*44b0*/  USEL UR7, UR48, UR61, !UP0 ;  /* 0x0000003d30077287 */ /* 0x000fe2000c000000 */
[----:B------:R-:W-:Y:S02]  /*44c0*/  UMOV UR5, UR9 ;  /* 0x0000000900057c82 */ /* 0x000fe40008000000 */
[----:B------:R-:W-:Y:S02]  /*44d0*/  USHF.R.U32.HI UR6, URZ, UR64, UR5 ;  /* 0x00000040ff067299 */ /* 0x000fe40008011605 */
[----:B------:R-:W-:Y:S02]  /*44e0*/  UIMAD.WIDE.U32 UR18, UR7, UR22, URZ ;  /* 0x00000016071272a5 */ /* 0x000fe4000f8e00ff */
[----:B------:R-:W-:Y:S02]  /*44f0*/  USEL UR6, UR14, UR6, !UP2 ;  /* 0x000000060e067287 */ /* 0x000fe4000d000000 */
[----:B------:R-:W-:Y:S01]  /*4500*/  UISETP.NE.AND UP2, UPT, UR16, URZ, UPT ;  /* 0x000000ff1000728c */ /* 0x000fe2000bf45270 */
[----:B------:R-:W-:Y:S01]  /*4510*/  UMOV UR5, UR11 ;  /* 0x0000000b00057c82 */ /* 0x000fe20008000000 */
[----:B------:R-:W-:Y:S02]  /*4520*/  UIMAD.WIDE.U32 UR10, UR6, UR22, URZ ;  /* 0x00000016060a72a5 */ /* 0x000fe4000f8e00ff */
[----:B------:R-:W-:Y:S03]  /*4530*/  USHF.R.U32.HI UR8, URZ, UR45, UR5 ;  /* 0x0000002dff087299 */ /* 0x000fe60008011605 */
[----:B------:R-:W-:Y:S02]  /*4540*/  UMOV UR5, UR13 ;  /* 0x0000000d00057c82 */ /* 0x000fe40008000000 */
[----:B------:R-:W-:Y:S03]  /*4550*/  @UP1 USHF.R.U32.HI UR4, URZ, UR23, UR5 ;  /* 0x00000017ff041299 */ /* 0x000fe60008011605 */
[----:B------:R-:W-:Y:S01]  /*4560*/  UMOV UR5, UR19 ;  /* 0x0000001300057c82 */ /* 0x000fe20008000000 */
[----:B------:R-:W-:Y:S02]  /*4570*/  UIMAD UR4, UR39, UR4, URZ ;  /* 0x00000004270472a4 */ /* 0x000fe4000f8e02ff */
[----:B------:R-:W-:Y:S02]  /*4580*/  @UP1 USHF.R.U32.HI UR7, URZ, UR23, UR5 ;  /* 0x00000017ff071299 */ /* 0x000fe40008011605 */
[----:B------:R-:W-:Y:S02]  /*4590*/  USEL UR5, UR15, UR8, !UP0 ;  /* 0x000000080f057287 */ /* 0x000fe4000c000000 */
[----:B------:R-:W-:Y:S02]  /*45a0*/  UIMAD UR8, UR39, UR7, URZ ;  /* 0x00000007270872a4 */ /* 0x000fe4000f8e02ff */
[----:B------:R-:W-:Y:S03]  /*45b0*/  UISETP.GE.AND UP0, UPT, UR6, UR4, UPT ;  /* 0x000000040600728c */ /* 0x000fe6000bf06270 */
[----:B------:R-:W-:Y:S01]  /*45c0*/  UMOV UR4, UR11 ;  /* 0x0000000b00047c82 */ /* 0x000fe20008000000 */
[----:B------:R-:W-:Y:S02]  /*45d0*/  UISETP.GE.OR UP0, UPT, UR5, UR8, UP0 ;  /* 0x000000080500728c */ /* 0x000fe40008706670 */
[----:B------:R-:W-:Y:S02]  /*45e0*/  USHF.R.U32.HI UR4, URZ, UR23, UR4 ;  /* 0x00000017ff047299 */ /* 0x000fe40008011604 */
[----:B------:R-:W-:Y:S02]  /*45f0*/  UIMAD.WIDE.U32 UR8, UR5, UR22, URZ ;  /* 0x00000016050872a5 */ /* 0x000fe4000f8e00ff */
[----:B------:R-:W-:Y:S04]  /*4600*/  USEL UR10, UR6, UR4, !UP1 ;  /* 0x00000004060a7287 */ /* 0x000fe8000c800000 */
[----:B------:R-:W-:Y:S01]  /*4610*/  UIADD3 UR11, UPT, UPT, -UR10, URZ, URZ ;  /* 0x000000ff0a0b7290 */ /* 0x000fe2000fffe1ff */
[----:B------:R-:W-:Y:S02]  /*4620*/  @!UP0 UMOV UR4, UR9 ;  /* 0x0000000900048c82 */ /* 0x000fe40008000000 */
[----:B------:R-:W-:Y:S02]  /*4630*/  @!UP0 USHF.R.U32.HI UR4, URZ, UR23, UR4 ;  /* 0x00000017ff048299 */ /* 0x000fe40008011604 */
[----:B------:R-:W-:Y:S02]  /*4640*/  UIMAD UR8, UR39, UR11, UR6 ;  /* 0x0000000b270872a4 */ /* 0x000fe4000f8e0206 */
[----:B------:R-:W-:Y:S02]  /*4650*/  @!UP0 USEL UR4, UR5, UR4, !UP1 ;  /* 0x0000000405048287 */ /* 0x000fe4000c800000 */
[----:B------:R-:W-:Y:S02]  /*4660*/  UISETP.NE.AND UP1, UPT, UR20, URZ, UPT ;  /* 0x000000ff1400728c */ /* 0x000fe4000bf25270 */
[----:B------:R-:W-:Y:S02]  /*4670*/  @!UP0 UIMAD UR8, UR7, UR8, UR4 ;  /* 0x00000008070882a4 */ /* 0x000fe4000f8e0204 */
[----:B------:R-:W-:Y:S02]  /*4680*/  @!UP0 UIADD3 UR9, UPT, UPT, UR10, -UR4, URZ ;  /* 0x800000040a098290 */ /* 0x000fe4000fffe0ff */
[----:B------:R-:W-:Y:S02]  /*4690*/  UIADD3 UR4, UPT, UPT, -UR5, URZ, URZ ;  /* 0x000000ff05047290 */ /* 0x000fe4000fffe1ff */
[----:B------:R-:W-:Y:S02]  /*46a0*/  UIADD3 UR7, UPT, UPT, -UR6, URZ, URZ ;  /* 0x000000ff06077290 */ /* 0x000fe4000fffe1ff */
[----:B------:R-:W-:Y:S02]  /*46b0*/  @!UP0 UIMAD UR6, UR9, UR39, UR5 ;  /* 0x00000027090682a4 */ /* 0x000fe4000f8e0205 */
[----:B------:R-:W-:Y:S02]  /*46c0*/  UIMAD UR15, UR30, UR4, UR15 ;  /* 0x000000041e0f72a4 */ /* 0x000fe4000f8e020f */
[----:B------:R-:W-:Y:S01]  /*46d0*/  UIMAD UR4, UR46, UR7, UR14 ;  /* 0x000000072e0472a4 */ /* 0x000fe2000f8e020e */
[----:B------:R-:W-:Y:S02]  /*46e0*/  @!UP0 UMOV UR5, UR8 ;  /* 0x0000000800058c82 */ /* 0x000fe40008000000 */
[----:B------:R-:W-:Y:S02]  /*46f0*/  UIMAD UR15, UR5, UR30, UR15 ;  /* 0x0000001e050f72a4 */ /* 0x000fe4000f8e020f */
[----:B------:R-:W-:Y:S11]  /*4700*/  UIMAD UR14, UR6, UR46, UR4 ;  /* 0x0000002e060e72a4 */ /* 0x000ff6000f8e0204 */
[----:B------:R-:W-:Y:S01]  /*4710*/  @!UPT UIADD3 URZ, UPT, UPT, URZ, URZ, URZ ;  /* 0x000000fffffff290 */ /* 0x000fe2000fffe0ff */
.L_x_73:
[----:B------:R-:W1:Y:S01]  /*4720*/  @!UP3 LDCU.128 UR8, c[0x0][0xb10] ;  /* 0x00016200ff08b7ac */ /* 0x000e620008000c00 */
[----:B------:R-:W-:Y:S02]  /*4730*/  ISETP.NE.U32.AND P1, PT, RZ, UR40, PT ;  /* 0x00000028ff007c0c */ /* 0x000fe4000bf25070 */
[----:B------:R-:W-:Y:S02]  /*4740*/  SHF.L.U32 R8, R10, 0x1f, RZ ;  /* 0x0000001f0a087819 */ /* 0x000fe400000006ff */
[----:B------:R-:W-:Y:S01]  /*4750*/  ISETP.NE.AND.EX P1, PT, RZ, UR41, PT, P1 ;  /* 0x00000029ff007c0c */ /* 0x000fe2000bf25310 */
[----:B------:R-:W2:Y:S01]  /*4760*/  @!UP3 LDCU UR5, c[0x0][0xb0c] ;  /* 0x00016180ff05b7ac */ /* 0x000ea20008000800 */
[----:B------:R-:W-:Y:S02]  /*4770*/  USHF.L.U32 UR34, UR21, 0x7, URZ ;  /* 0x0000000715227899 */ /* 0x000fe400080006ff */
[----:B-1----:R-:W-:Y:S07]  /*4780*/  UIMAD.WIDE.U32 UR6, UR15, UR8, URZ ;  /* 0x000000080f0672a5 */ /* 0x002fee000f8e00ff */
[----:B------:R-:W-:Y:S01]  /*4790*/  @!UP3 UMOV UR4, UR7 ;  /* 0x000000070004bc82 */ /* 0x000fe20008000000 */
[----:B--2---:R-:W-:Y:S02]  /*47a0*/  @!UP3 UISETP.NE.AND UP0, UPT, UR5, 0x1, UPT ;  /* 0x000000010500b88c */ /* 0x004fe4000bf05270 */
[----:B------:R-:W-:Y:S02]  /*47b0*/  @!UP3 USHF.R.U32.HI UR4, URZ, UR9, UR4 ;  /* 0x00000009ff04b299 */ /* 0x000fe40008011604 */
[----:B------:R-:W-:Y:S02]  /*47c0*/  UIMAD.WIDE.U32 UR6, UR14, UR11, URZ ;  /* 0x0000000b0e0672a5 */ /* 0x000fe4000f8e00ff */
[----:B------:R-:W-:Y:S02]  /*47d0*/  @!UP3 USEL UR8, UR15, UR4, !UP0 ;  /* 0x000000040f08b287 */ /* 0x000fe4000c000000 */
[----:B------:R-:W-:Y:S03]  /*47e0*/  @!UP3 UISETP.NE.AND UP0, UPT, UR10, 0x1, UPT ;  /* 0x000000010a00b88c */ /* 0x000fe6000bf05270 */
[----:B------:R-:W-:Y:S02]  /*47f0*/  @!UP3 UMOV UR6, UR7 ;  /* 0x000000070006bc82 */ /* 0x000fe40008000000 */
[----:B------:R-:W1:Y:S02]  /*4800*/  @!UP3 LDCU UR4, c[0x0][0xb20] ;  /* 0x00016400ff04b7ac */ /* 0x000e640008000800 */
[----:B-1----:R-:W-:Y:S04]  /*4810*/  @!UP3 USHF.R.U32.HI UR6, URZ, UR4, UR6 ;  /* 0x00000004ff06b299 */ /* 0x002fe80008011606 */
[----:B------:R-:W-:Y:S04]  /*4820*/  @!UP3 USEL UR6, UR14, UR6, !UP0 ;  /* 0x000000060e06b287 */ /* 0x000fe8000c000000 */
[----:B------:R-:W-:Y:S02]  /*4830*/  @!UP3 UIADD3 UR4, UPT, UPT, -UR8, UR6, URZ ;  /* 0x000000060804b290 */ /* 0x000fe4000fffe1ff */
[----:B------:R-:W-:Y:S02]  /*4840*/  @!UP3 UIADD3 UR6, UPT, UPT, UR8, -UR6, URZ ;  /* 0x800000060806b290 */ /* 0x000fe4000fffe0ff */
[----:B------:R-:W-:Y:S02]  /*4850*/  @!UP3 UIMAD UR15, UR4, UR5, UR15 ;  /* 0x00000005040fb2a4 */ /* 0x000fe4000f8e020f */
[----:B------:R-:W-:Y:S01]  /*4860*/  @!UP3 UIMAD UR14, UR6, UR10, UR14 ;  /* 0x0000000a060eb2a4 */ /* 0x000fe2000f8e020e */
[----:B------:R-:W-:Y:S11]  /*4870*/  BRA.U UP4, `(.L_x_74) ;  /* 0x0000000104107547 */ /* 0x000ff6000b800000 */
[----:B------:R-:W-:Y:S04]  /*4880*/  MOV R3, UR62 ;  /* 0x0000003e00037c02 */ /* 0x000fe80008000f00 */
[----:B------:R-:W-:Y:S04]  /*4890*/  SHF.L.U32 R3, R3, 0x1f, RZ ;  /* 0x0000001f03037819 */ /* 0x000fe800000006ff */
[----:B------:R-:W1:Y:S02]  /*48a0*/  SYNCS.PHASECHK.TRANS64.TRYWAIT P2, [UR31+0xc8], R3 ;  /* 0x0000c803ff0075a7 */ /* 0x000e64000804111f */
[----:B-1----:R-:W-:Y:S05]  /*48b0*/  @!P2 BRA `(.L_x_75) ;  /* 0x00000048000ca947 */ /* 0x002fea0003800000 */
.L_x_74:
[----:B------:R-:W-:Y:S05]  /*48c0*/  BRA.U !UP6, `(.L_x_76) ;  /* 0x000000010e387547 */ /* 0x000fea000b800000 */
[----:B------:R-:W-:Y:S01]  /*48d0*/  UPLOP3.LUT UP1, UPT, UPT, UPT, UP5, 0x80, 0x8 ;  /* 0x000000000008789c */ /* 0x000fe20003f2f050 */
[----:B------:R-:W-:Y:S01]  /*48e0*/  IMAD.MOV.U32 R49, RZ, RZ, 0x1 ;  /* 0x00000001ff317424 */ /* 0x000fe200078e00ff */
[----:B------:R-:W2:Y:S04]  /*48f0*/  LDCU.64 UR8, c[0x0][0x358] ;  /* 0x00006b00ff0877ac */ /* 0x000ea80008000a00 */
[----:B------:R-:W-:Y:S05]  /*4900*/  PLOP3.LUT P2, PT, PT, PT, UP1, 0x80, 0x8 ;  /* 0x000000000008781c */ /* 0x000fea0003f4f018 */
[----:B------:R-:W3:Y:S01]  /*4910*/  @UP1 LDCU.64 UR4, c[0x0][0x888] ;  /* 0x00011100ff0417ac */ /* 0x000ee20008000a00 */
[----:B------:R-:W-:Y:S04]  /*4920*/  @UP1 UIMAD UR6, UR51, UR40, URZ ;  /* 0x00000028330612a4 */ /* 0x000fe8000f8e02ff */
[----:B---3--:R-:W-:Y:S06]  /*4930*/  @UP1 UIMAD.WIDE UR4, UR6, 0x4, UR4 ;  /* 0x00000004060418a5 */ /* 0x008fec000f8e0204 */
[----:B-1----:R-:W-:Y:S01]  /*4940*/  IMAD.U32 R2, RZ, RZ, UR4 ;  /* 0x00000004ff027e24 */ /* 0x002fe2000f8e00ff */
[----:B------:R-:W-:Y:S04]  /*4950*/  MOV R3, UR5 ;  /* 0x0000000500037c02 */ /* 0x000fe80008000f00 */
[----:B------:R-:W1:Y:S01]  /*4960*/  @!UP1 LDCU UR4, c[0x0][0x880] ;  /* 0x00011000ff0497ac */ /* 0x000e620008000800 */
[----:B--2--5:R2:W5:Y:S02]  /*4970*/  @P2 LDG.E R27, desc[UR8][R2.64] ;  /* 0x00000008021b2981 */ /* 0x024564000c1e1900 */
[----:B--2---:R-:W-:Y:S05]  /*4980*/  HFMA2 R2, -RZ, RZ, 0, 5.9604644775390625e-08 ;  /* 0x00000001ff027431 */ /* 0x004fea00000001ff */
[----:B------:R-:W-:Y:S01]  /*4990*/  @!P2 PRMT R49, R2, 0x7610, R49 ;  /* 0x000076100231a816 */ /* 0x000fe20000000031 */
[----:B-1----:R-:W-:Y:S07]  /*49a0*/  @!P2 IMAD.U32 R27, RZ, RZ, UR4 ;  /* 0x00000004ff1bae24 */ /* 0x002fee000f8e00ff */
.L_x_76:
[----:B-----5:R-:W-:Y:S01]  /*49b0*/  @!P1 FSETP.EQ.AND P3, PT, R27, RZ, PT ;  /* 0x000000ff1b00920b */ /* 0x020fe20003f62000 */
[----:B------:R-:W-:Y:S01]  /*49c0*/  @!UPT UIADD3 URZ, UPT, UPT, URZ, URZ, URZ ;  /* 0x000000fffffff290 */ /* 0x000fe2000fffe0ff */
[----:B------:R-:W-:Y:S11]  /*49d0*/  @!P1 BRA `(.L_x_77) ;  /* 0x0000000000149947 */ /* 0x000ff60003800000 */
[----:B------:R-:W-:Y:S02]  /*49e0*/  LOP3.LUT P1, RZ, R49, 0xff, RZ, 0xc0, !PT ;  /* 0x000000ff31ff7812 */ /* 0x000fe4000782c0ff */
[----:B------:R-:W-:Y:S04]  /*49f0*/  PLOP3.LUT P3, PT, PT, PT, UP1, 0x80, 0x8 ;  /* 0x000000000008781c */ /* 0x000fe80003f6f018 */
[----:B------:R-:W-:Y:S07]  /*4a00*/  PLOP3.LUT P3, PT, P3, PT, PT, 0x8, 0x80 ;  /* 0x000000000080781c */ /* 0x000fee0001f6e170 */
[----:B------:R-:W-:Y:S11]  /*4a10*/  @P1 FSETP.EQ.AND P3, PT, R27, RZ, PT ;  /* 0x000000ff1b00120b */ /* 0x000ff60003f62000 */
[----:B------:R-:W-:Y:S02]  /*4a20*/  @!UPT UIADD3 URZ, UPT, UPT, URZ, URZ, URZ ;  /* 0x000000fffffff290 */ /* 0x000fe4000fffe0ff */
.L_x_77:
[----:B------:R-:W-:Y:S01]  /*4a30*/  USHF.L.U32 UR35, UR50, 0x6, URZ ;  /* 0x0000000632237899 */ /* 0x000fe200080006ff */
[----:B------:R-:W2:Y:S01]  /*4a40*/  SYNCS.PHASECHK.TRANS64.TRYWAIT P1, [UR31+0xa0], R8 ;  /* 0x0000a008ff0075a7 */ /* 0x000ea2000802111f */
[----:B------:R-:W-:Y:S02]  /*4a50*/  UISETP.NE.AND UP0, UPT, UR52, 0x1, UPT ;  /* 0x000000013400788c */ /* 0x000fe4000bf05270 */
[----:B------:R-:W-:Y:S01]  /*4a60*/  UIMAD.WIDE.U32 UR4, UR35, UR53, URZ ;  /* 0x00000035230472a5 */ /* 0x000fe2000f8e00ff */
[----:B------:R-:W-:Y:S04]  /*4a70*/  ELECT P2, URZ, PT ;  /* 0x0000000000ff782f */ /* 0x000fe80003840000 */
[----:B------:R-:W-:Y:S02]  /*4a80*/  PLOP3.LUT P2, PT, P3, P2, PT, 0xf2, 0x2f ;  /* 0x00000000002f781c */ /* 0x000fe40001f45e72 */
[----:B------:R-:W-:Y:S02]  /*4a90*/  UMOV UR4, UR5 ;  /* 0x0000000500047c82 */ /* 0x000fe40008000000 */
[----:B------:R-:W-:Y:S04]  /*4aa0*/  USHF.R.U32.HI UR4, URZ, UR54, UR4 ;  /* 0x00000036ff047299 */ /* 0x000fe80008011604 */
[----:B------:R-:W-:Y:S02]  /*4ab0*/  USEL UR36, UR35, UR4, !UP0 ;  /* 0x0000000423247287 */ /* 0x000fe4000c000000 */
[----:B------:R-:W-:Y:S02]  /*4ac0*/  UISETP.NE.AND UP0, UPT, UR55, 0x1, UPT ;  /* 0x000000013700788c */ /* 0x000fe4000bf05270 */
[----:B------:R-:W-:Y:S07]  /*4ad0*/  UIMAD.WIDE.U32 UR4, UR36, UR42, URZ ;  /* 0x0000002a240472a5 */ /* 0x000fee000f8e00ff */
[----:B------:R-:W-:Y:S02]  /*4ae0*/  UMOV UR4, UR5 ;  /* 0x0000000500047c82 */ /* 0x000fe40008000000 */
[----:B------:R-:W-:Y:S04]  /*4af0*/  USHF.R.U32.HI UR4, URZ, UR43, UR4 ;  /* 0x0000002bff047299 */ /* 0x000fe80008011604 */
[----:B------:R-:W-:Y:S02]  /*4b00*/  USEL UR37, UR36, UR4, !UP0 ;  /* 0x0000000424257287 */ /* 0x000fe4000c000000 */
[----:B------:R-:W-:Y:S02]  /*4b10*/  UIADD3 UR4, UPT, UPT, -UR36, URZ, URZ ;  /* 0x000000ff24047290 */ /* 0x000fe4000fffe1ff */
[----:B------:R-:W-:Y:S02]  /*4b20*/  UIADD3 UR5, UPT, UPT, -UR37, URZ, URZ ;  /* 0x000000ff25057290 */ /* 0x000fe4000fffe1ff */
[----:B------:R-:W-:Y:S02]  /*4b30*/  UIMAD UR35, UR52, UR4, UR35 ;  /* 0x00000004342372a4 */ /* 0x000fe4000f8e0223 */
[----:B------:R-:W-:Y:S01]  /*4b40*/  UIMAD UR36, UR55, UR5, UR36 ;  /* 0x00000005372472a4 */ /* 0x000fe2000f8e0224 */
[----:B--2---:R-:W-:Y:S11]  /*4b50*/  @!P1 BRA `(.L_x_78) ;  /* 0x00000044007c9947 */ /* 0x004ff60003800000 */
.L_x_170:
[----:B------:R-:W-:Y:S01]  /*4b60*/  VOTEU.ALL UP0, P2 ;  /* 0x0000000000ff7886 */ /* 0x000fe20001000000 */
[----:B-1----:R-:W-:Y:S04]  /*4b70*/  @!P2 IADD3 R3, P1, PT, R12, 0x580, RZ ;  /* 0x000005800c03a810 */ /* 0x002fe80007f3e0ff */
[----:B------:R-:W-:Y:S01]  /*4b80*/  @!UP0 UPRMT UR4, URZ, 0x40, URZ ;  /* 0x00000040ff048896 */ /* 0x000fe200080000ff */
[----:B------:R-:W-:Y:S01]  /*4b90*/  @!P2 IMAD.X R2, RZ, RZ, R13, P1 ;  /* 0x000000ffff02a224 */ /* 0x000fe200008e060d */
[----:B------:R-:W-:Y:S01]  /*4ba0*/  @!P2 R2UR UR5, R3 ;  /* 0x000000000305a2ca */ /* 0x000fe200000e0000 */
[----:B------:R-:W-:Y:S02]  /*4bb0*/  @!UP0 UIADD3 UR32, UPT, UPT, UR31, 0x200, URZ ;  /* 0x000002001f208890 */ /* 0x000fe4000fffe0ff */
[----:B------:R-:W-:Y:S02]  /*4bc0*/  @!UP0 UPRMT UR6, UR4, 0x5410, URZ ;  /* 0x0000541004068896 */ /* 0x000fe400080000ff */
[----:B------:R-:W-:Y:S01]  /*4bd0*/  @!P2 R2UR UR4, R2 ;  /* 0x000000000204a2ca */ /* 0x000fe200000e0000 */
[----:B------:R-:W-:Y:S07]  /*4be0*/  VOTEU.ALL UP0, P2 ;  /* 0x0000000000ff7886 */ /* 0x000fee0001000000 */
[----:B------:R-:W-:Y:S05]  /*4bf0*/  IMAD.U32 R2, RZ, RZ, UR5 ;  /* 0x00000005ff027e24 */ /* 0x000fea000f8e00ff */
[----:B------:R-:W-:Y:S01]  /*4c00*/  IMAD.U32 R3, RZ, RZ, UR4 ;  /* 0x00000004ff037e24 */ /* 0x000fe2000f8e00ff */
[----:B------:R-:W-:Y:S01]  /*4c10*/  @!P2 R2UR UR4, R2 ;  /* 0x000000000204a2ca */ /* 0x000fe200000e0000 */
[----:B------:R-:W-:Y:S03]  /*4c20*/  @!P2 IMAD.MOV.U32 R2, RZ, RZ, 0x1000 ;  /* 0x00001000ff02a424 */ /* 0x000fe600078e00ff */
[----:B------:R-:W-:Y:S11]  /*4c30*/  @!P2 R2UR UR5, R3 ;  /* 0x000000000305a2ca */ /* 0x000ff600000e0000 */
[----:B------:R-:W-:Y:S02]  /*4c40*/  @!UPT UIADD3 URZ, UPT, UPT, URZ, URZ, URZ ;  /* 0x000000fffffff290 */ /* 0x000fe4000fffe0ff */
[----:B------:R1:W-:Y:S01]  /*4c50*/  @!UP0 UTMALDG.4D.IM2COL [UR32], [UR4], UR6 ;  /* 0x00000020040083b4 */ /* 0x0003e20008058006 */
[----:B------:R1:W-:Y:S01]  /*4c60*/  @!P2 SYNCS.ARRIVE.TRANS64.RED.A0TR RZ, [UR31+0x80], R2 ;  /* 0x00008002ffffa9a7 */ /* 0x0003e2000830041f */
[----:B------:R-:W-:Y:S01]  /*4c70*/  SYNCS.ARRIVE.TRANS64.RED.A1T0 RZ, [UR59], RZ ;  /* 0x000000ffffff79a7 */ /* 0x000fe2000810043b */
[----:B------:R-:W2:Y:S02]  /*4c80*/  SYNCS.PHASECHK.TRANS64.TRYWAIT P1, [UR31+0xa8], R8 ;  /* 0x0000a808ff0075a7 */ /* 0x000ea4000802111f */
[----:B-12---:R-:W-:Y:S05]  /*4c90*/  @!P1 BRA `(.L_x_79) ;  /* 0x0000004400449947 */ /* 0x006fea0003800000 */
.L_x_172:
[----:B------:R-:W-:Y:S01]  /*4ca0*/  VOTEU.ALL UP0, P2 ;  /* 0x0000000000ff7886 */ /* 0x000fe20001000000 */
[----:B------:R-:W-:Y:S01]  /*4cb0*/  @!P2 IADD3 R3, P1, PT, R12, 0x580, RZ ;  /* 0x000005800c03a810 */ /* 0x000fe20007f3e0ff */
[----:B------:R-:W-:Y:S01]  /*4cc0*/  UMOV UR27, UR35 ;  /* 0x00000023001b7c82 */ /* 0x000fe20008000000 */
[----:B------:R-:W-:Y:S01]  /*4cd0*/  UMOV UR28, UR36 ;  /* 0x00000024001c7c82 */ /* 0x000fe20008000000 */
[----:B------:R-:W-:Y:S01]  /*4ce0*/  UMOV UR29, UR37 ;  /* 0x00000025001d7c82 */ /* 0x000fe20008000000 */
[----:B------:R-:W-:Y:S01]  /*4cf0*/  @!UP0 UPRMT UR4, URZ, 0x40, URZ ;  /* 0x00000040ff048896 */ /* 0x000fe200080000ff */
[----:B-1----:R-:W-:Y:S01]  /*4d00*/  @!P2 IMAD.X R2, RZ, RZ, R13, P1 ;  /* 0x000000ffff02a224 */ /* 0x002fe200008e060d */
[----:B------:R-:W-:Y:S01]  /*4d10*/  @!P2 R2UR UR5, R3 ;  /* 0x000000000305a2ca */ /* 0x000fe200000e0000 */
[----:B------:R-:W-:Y:S02]  /*4d20*/  @!UP0 UIADD3 UR26, UPT, UPT, UR34, 0x20, URZ ;  /* 0x00000020221a8890 */ /* 0x000fe4000fffe0ff */
[----:B------:R-:W-:Y:S02]  /*4d30*/  @!UP0 UPRMT UR6, UR4, 0x5410, URZ ;  /* 0x0000541004068896 */ /* 0x000fe400080000ff */
[----:B------:R-:W-:Y:S01]  /*4d40*/  @!P2 R2UR UR4, R2 ;  /* 0x000000000204a2ca */ /* 0x000fe200000e0000 */
[----:B------:R-:W-:Y:S01]  /*4d50*/  @!UP0 UIADD3 UR24, UPT, UPT, UR31, 0x1200, URZ ;  /* 0x000012001f188890 */ /* 0x000fe2000fffe0ff */
[----:B------:R-:W-:Y:S06]  /*4d60*/  VOTEU.ALL UP0, P2 ;  /* 0x0000000000ff7886 */ /* 0x000fec0001000000 */
        /* <DEDUP_REMOVED lines=11> */
.L_x_174:
        /* <DEDUP_REMOVED lines=8> */
[----:B------:R-:W-:Y:S01]  /*4ea0*/  @!UP0 UIADD3 UR18, UPT, UPT, UR34, 0x40, URZ ;  /* 0x0000004022128890 */ /* 0x000fe2000fffe0ff */
[----:B------:R-:W-:Y:S01]  /*4eb0*/  @P0 SHF.R.U32.HI R4, RZ, 0x10, R5 ;  /* 0x00000010ff040819 */ /* 0x000fe20000011605 */
[----:B------:R-:W-:Y:S02]  /*4ec0*/  @!UP0 UPRMT UR6, UR4, 0x5410, URZ ;  /* 0x0000541004068896 */ /* 0x000fe400080000ff */
[----:B------:R-:W-:Y:S01]  /*4ed0*/  @!P2 R2UR UR4, R2 ;  /* 0x000000000204a2ca */ /* 0x000fe200000e0000 */
[----:B------:R-:W-:Y:S01]  /*4ee0*/  @!UP0 UIADD3 UR16, UPT, UPT, UR31, 0x2200, URZ ;  /* 0x000022001f108890 */ /* 0x000fe2000fffe0ff */
[----:B------:R-:W-:Y:S01]  /*4ef0*/  @P0 R2UR UR51, R4 ;  /* 0x00000000043302ca */ /* 0x000fe200000e0000 */
[----:B------:R-:W-:Y:S05]  /*4f00*/  VOTEU.ALL UP0, P2 ;  /* 0x0000000000ff7886 */ /* 0x000fea0001000000 */
        /* <DEDUP_REMOVED lines=11> */
.L_x_176:
        /* <DEDUP_REMOVED lines=9> */
[----:B------:R-:W-:Y:S01]  /*5050*/  R2UR UR7, R59 ;  /* 0x000000003b0772ca */ /* 0x000fe200000e0000 */
[----:B------:R-:W-:Y:S01]  /*5060*/  @!UP0 UPRMT UR6, UR4, 0x5410, URZ ;  /* 0x0000541004068896 */ /* 0x000fe200080000ff */
[----:B------:R-:W-:Y:S01]  /*5070*/  LOP3.LUT R10, R10, 0x1, RZ, 0x3c, !PT ;  /* 0x000000010a0a7812 */ /* 0x000fe200078e3cff */
[----:B------:R-:W-:Y:S01]  /*5080*/  @!UP0 UIADD3 UR8, UPT, UPT, UR31, 0x3200, URZ ;  /* 0x000032001f088890 */ /* 0x000fe2000fffe0ff */
[----:B------:R-:W-:Y:S01]  /*5090*/  @!P2 R2UR UR4, R2 ;  /* 0x000000000204a2ca */ /* 0x000fe200000e0000 */
[----:B------:R-:W-:Y:S01]  /*50a0*/  @!UP0 UIADD3 UR9, UPT, UPT, UR31, 0x98, URZ ;  /* 0x000000981f098890 */ /* 0x000fe2000fffe0ff */
[----:B------:R-:W-:Y:S01]  /*50b0*/  LOP3.LUT R9, R9, 0x1, RZ, 0x3c, !PT ;  /* 0x0000000109097812 */ /* 0x000fe200078e3cff */
[----:B------:R-:W-:Y:S01]  /*50c0*/  VOTEU.ALL UP0, P2 ;  /* 0x0000000000ff7886 */ /* 0x000fe20001000000 */
[----:B------:R-:W-:Y:S02]  /*50d0*/  UIADD3 UR21, UPT, UPT, UR14, UR63, URZ ;  /* 0x0000003f0e157290 */ /* 0x000fe4000fffe0ff */
[----:B------:R-:W-:Y:S01]  /*50e0*/  UPLOP3.LUT UP4, UPT, UPT, UPT, UPT, 0x80, 0x8 ;  /* 0x000000000008789c */ /* 0x000fe20003f8f070 */
[----:B------:R-:W-:Y:S02]  /*50f0*/  IMAD.U32 R2, RZ, RZ, UR5 ;  /* 0x00000005ff027e24 */ /* 0x000fe4000f8e00ff */
[----:B------:R-:W-:Y:S04]  /*5100*/  UIADD3 UR50, UPT, UPT, UR15, UR7, URZ ;  /* 0x000000070f327290 */ /* 0x000fe8000fffe0ff */
[----:B------:R-:W-:Y:S01]  /*5110*/  IMAD.U32 R3, RZ, RZ, UR4 ;  /* 0x00000004ff037e24 */ /* 0x000fe2000f8e00ff */
[----:B------:R-:W-:Y:S04]  /*5120*/  @!P2 R2UR UR4, R2 ;  /* 0x000000000204a2ca */ /* 0x000fe800000e0000 */
[----:B------:R-:W-:Y:S11]  /*5130*/  @!P2 R2UR UR5, R3 ;  /* 0x000000000305a2ca */ /* 0x000ff600000e0000 */
[----:B------:R-:W-:Y:S02]  /*5140*/  @!UPT UIADD3 URZ, UPT, UPT, URZ, URZ, URZ ;  /* 0x000000fffffff290 */ /* 0x000fe4000fffe0ff */
[----:B------:R1:W-:Y:S01]  /*5150*/  @!UP0 UTMALDG.4D.IM2COL [UR8], [UR4], UR6 ;  /* 0x00000008040083b4 */ /* 0x0003e20008058006 */
[----:B------:R1:W-:Y:S01]  /*5160*/  @!P2 SYNCS.ARRIVE.TRANS64.RED.A0TR RZ, [UR31+0x98], R0 ;  /* 0x00009800ffffa9a7 */ /* 0x0003e2000830041f */
[----:B------:R-:W-:Y:S01]  /*5170*/  SYNCS.ARRIVE.TRANS64.RED.A1T0 RZ, [UR56], RZ ;  /* 0x000000ffffff79a7 */ /* 0x000fe20008100438 */
[----:B------:R-:W-:Y:S05]  /*5180*/  BRA.U UP2, `(.L_x_82) ;  /* 0xfffffff102447547 */ /* 0x000fea000b83ffff */
[----:B------:R-:W-:-:S04]  /*5190*/  SHF.L.U32 R2, R10, 0x1f, RZ ;  /* 0x0000001f0a027819 */ /* 0x000fc800000006ff */
[----:B------:R-:W2:Y:S02]  /*51a0*/  SYNCS.PHASECHK.TRANS64.TRYWAIT P0, [UR31+0xa0], R2 ;  /* 0x0000a002ff0075a7 */ /* 0x000ea4000800111f */
[----:B--2---:R-:W-:Y:S05]  /*51b0*/  @!P0 BRA `(.L_x_83) ;  /* 0x0000004000448947 */ /* 0x004fea0003800000 */
.L_x_178:
[----:B------:R-:W2:Y:S02]  /*51c0*/  SYNCS.PHASECHK.TRANS64.TRYWAIT P0, [UR31+0xa8], R2 ;  /* 0x0000a802ff0075a7 */ /* 0x000ea4000800111f */
[----:B--2---:R-:W-:Y:S05]  /*51d0*/  @!P0 BRA `(.L_x_84) ;  /* 0x0000004000548947 */ /* 0x004fea0003800000 */
.L_x_180:
[----:B------:R-:W2:Y:S02]  /*51e0*/  SYNCS.PHASECHK.TRANS64.TRYWAIT P0, [UR31+0xb0], R2 ;  /* 0x0000b002ff0075a7 */ /* 0x000ea4000800111f */
[----:B--2---:R-:W-:Y:S05]  /*51f0*/  @!P0 BRA `(.L_x_85) ;  /* 0x0000004000648947 */ /* 0x004fea0003800000 */
.L_x_182:
[----:B-1----:R-:W-:-:S07]  /*5200*/  MOV R0, UR31 ;  /* 0x0000001f00007c02 */ /* 0x002fce0008000f00 */
.L_x_86:
[----:B-1----:R-:W-:-:S04]  /*5210*/  SHF.L.U32 R2, R10, 0x1f, RZ ;  /* 0x0000001f0a027819 */ /* 0x002fc800000006ff */
[----:B------:R1:W2:Y:S03]  /*5220*/  SYNCS.PHASECHK.TRANS64.TRYWAIT P0, [R0+URZ+0xb8], R2 ;  /* 0x0000b802000075a7 */ /* 0x0002a600080011ff */
[----:B--2---:R-:W-:Y:S05]  /*5230*/  @!P0 NANOSLEEP.SYNCS 0x989680 ;  /* 0x009896800000895d */ /* 0x004fea0003900000 */
[----:B------:R-:W2:Y:S02]  /*5240*/  @!P0 SYNCS.PHASECHK.TRANS64 P0, [R0+URZ+0xb8], R2 ;  /* 0x0000b802000085a7 */ /* 0x000ea400080010ff */
[----:B--2---:R-:W-:Y:S05]  /*5250*/  @P0 EXIT ;  /* 0x000000000000094d */ /* 0x004fea0003800000 */
[----:B------:R-:W-:Y:S05]  /*5260*/  BRA `(.L_x_86) ;  /* 0xfffffffc00e87947 */ /* 0x000fea000383ffff */
.L_x_71:
[----:B------:R-:W-:-:S06]  /*5270*/  UISETP.GE.AND UP0, UPT, UR18, 0x4, UPT ;  /* 0x000000041200788c */ /* 0x000fcc000bf06270 */
[----:B------:R-:W-:-:S13]  /*5280*/  PLOP3.LUT P0, PT, PT, PT, UP0, 0x80, 0x8 ;  /* 0x000000000008781c */ /* 0x000fda0003f0f008 */
[----:B-1----:R-:W-:Y:S05]  /*5290*/  @!P0 EXIT ;  /* 0x000000000000894d */ /* 0x002fea0003800000 */
[----:B------:R-:W1:Y:S08]  /*52a0*/  S2UR UR4, SR_CgaCtaId ;  /* 0x00000000000479c3 */ /* 0x000e700000008800 */
[----:B------:R-:W-:Y:S01]  /*52b0*/  BAR.SYNC.DEFER_BLOCKING 0x6, 0xa0 ;  /* 0x0182800000007b1d */ /* 0x000fe20000010000 */
[C---:B------:R-:W-:Y:S01]  /*52c0*/  IMAD.SHL.U32 R6, R48.reuse, 0x20, RZ ;  /* 0x0000002030067824 */ /* 0x040fe200078e00ff */
[----:B------:R-:W-:Y:S01]  /*52d0*/  SHF.R.U32.HI R3, RZ, 0x1, R48 ;  /* 0x00000001ff037819 */ /* 0x000fe20000011630 */
[----:B------:R-:W-:-:S02]  /*52e0*/  IMAD.SHL.U32 R47, R48, 0x10, RZ ;  /* 0x00000010302f7824 */ /* 0x000fc400078e00ff */
[----:B------:R-:W-:Y:S02]  /*52f0*/  HFMA2 R62, -RZ, RZ, 0, 1.9073486328125e-06 ;  /* 0x00000020ff3e7431 */ /* 0x000fe400000001ff */
[----:B------:R-:W-:Y:S01]  /*5300*/  IMAD.U32 R23, R48, 0x10000, RZ ;  /* 0x0001000030177824 */ /* 0x000fe200078e00ff */
[----:B------:R-:W-:Y:S01]  /*5310*/  UMOV UR48, 0x400 ;  /* 0x0000040000307882 */ /* 0x000fe20000000000 */
[----:B------:R-:W-:Y:S01]  /*5320*/  LOP3.LUT R0, R6, 0xc0, RZ, 0xc0, !PT ;  /* 0x000000c006007812 */ /* 0x000fe200078ec0ff */
[----:B------:R-:W2:Y:S01]  /*5330*/  LDC.64 R42, c[0x0][0x8b0] ;  /* 0x00022c00ff2a7b82 */ /* 0x000ea20000000a00 */
[----:B------:R-:W-:Y:S01]  /*5340*/  LOP3.LUT R47, R47, 0x600, RZ, 0xc0, !PT ;  /* 0x000006002f2f7812 */ /* 0x000fe200078ec0ff */
[----:B------:R-:W-:Y:S01]  /*5350*/  IMAD.MOV.U32 R46, RZ, RZ, 0x1 ;  /* 0x00000001ff2e7424 */ /* 0x000fe200078e00ff */
[----:B------:R-:W-:Y:S01]  /*5360*/  LOP3.LUT R3, R0, 0x8, R3, 0xf8, !PT ;  /* 0x0000000800037812 */ /* 0x000fe200078ef803 */
[C---:B------:R-:W-:Y:S01]  /*5370*/  IMAD.SHL.U32 R0, R48.reuse, 0x4, RZ ;  /* 0x0000000430007824 */ /* 0x040fe200078e00ff */
[----:B------:R-:W-:Y:S01]  /*5380*/  LOP3.LUT R47, R47, 0x20, R6, 0xf8, !PT ;  /* 0x000000202f2f7812 */ /* 0x000fe200078ef806 */
[----:B------:R-:W-:Y:S01]  /*5390*/  IMAD.MOV.U32 R22, RZ, RZ, RZ ;  /* 0x000000ffff167224 */ /* 0x000fe200078e00ff */
[----:B------:R-:W-:Y:S01]  /*53a0*/  LOP3.LUT P0, RZ, R48, 0x4, RZ, 0xc0, !PT ;  /* 0x0000000430ff7812 */ /* 0x000fe2000780c0ff */
[----:B------:R-:W3:Y:S01]  /*53b0*/  LDC.64 R40, c[0x0][0x8a8] ;  /* 0x00022a00ff287b82 */ /* 0x000ee20000000a00 */
[----:B------:R-:W-:-:S02]  /*53c0*/  LOP3.LUT R0, R3, 0x18, R0, 0x78, !PT ;  /* 0x0000001803007812 */ /* 0x000fc400078e7800 */
[----:B------:R-:W-:Y:S02]  /*53d0*/  CS2R R44, SRZ ;  /* 0x00000000002c7805 */ /* 0x000fe4000001ff00 */
[----:B------:R-:W-:Y:S01]  /*53e0*/  LOP3.LUT R47, R47, 0x100, R6, 0xf8, !PT ;  /* 0x000001002f2f7812 */ /* 0x000fe200078ef806 */
[----:B------:R-:W4:Y:S01]  /*53f0*/  LDCU UR60, c[0x0][0x370] ;  /* 0x00006e00ff3c77ac */ /* 0x000f220008000800 */
[----:B------:R-:W-:Y:S02]  /*5400*/  LOP3.LUT R48, R48, 0x60, RZ, 0xc0, !PT ;  /* 0x0000006030307812 */ /* 0x000fe400078ec0ff */
[----:B------:R-:W-:Y:S01]  /*5410*/  LOP3.LUT R47, R47, R0, RZ, 0xfc, !PT ;  /* 0x000000002f2f7212 */ /* 0x000fe200078efcff */
[----:B-1----:R-:W-:Y:S01]  /*5420*/  ULEA UR48, UR4, UR48, 0x18 ;  /* 0x0000003004307291 */ /* 0x002fe2000f8ec0ff */
[----:B------:R-:W-:Y:S01]  /*5430*/  LOP3.LUT R23, R23, 0x600000, RZ, 0xc0, !PT ;  /* 0x0060000017177812 */ /* 0x000fe200078ec0ff */
[----:B------:R-:W1:Y:S01]  /*5440*/  LDCU.64 UR4, c[0x0][0x890] ;  /* 0x00011200ff0477ac */ /* 0x000e620008000a00 */
[----:B------:R-:W-:Y:S01]  /*5450*/  SEL R62, R62, 0xffffffe0, !P0 ;  /* 0xffffffe03e3e7807 */ /* 0x000fe20004000000 */
[----:B------:R-:W2:Y:S05]  /*5460*/  LDCU UR45, c[0x0][0xb0c] ;  /* 0x00016180ff2d77ac */ /* 0x000eaa0008000800 */
[----:B------:R-:W4:Y:S01]  /*5470*/  LDS R2, [UR48+0x120] ;  /* 0x00012030ff027984 */ /* 0x000f220008000800 */
[----:B------:R-:W2:Y:S01]  /*5480*/  LDCU UR38, c[0x0][0xb30] ;  /* 0x00016600ff2677ac */ /* 0x000ea20008000800 */
[----:B------:R-:W2:Y:S01]  /*5490*/  LDCU.64 UR54, c[0x0][0x888] ;  /* 0x00011100ff3677ac */ /* 0x000ea20008000a00 */
[----:B------:R-:W2:Y:S01]  /*54a0*/  LDCU.64 UR46, c[0x0][0xb28] ;  /* 0x00016500ff2e77ac */ /* 0x000ea20008000a00 */
[----:B-1----:R-:W-:-:S02]  /*54b0*/  IMAD.U32 R52, RZ, RZ, UR4 ;  /* 0x00000004ff347e24 */ /* 0x002fc4000f8e00ff */
[----:B------:R-:W-:Y:S01]  /*54c0*/  IMAD.U32 R51, RZ, RZ, UR5 ;  /* 0x00000005ff337e24 */ /* 0x000fe2000f8e00ff */
[----:B------:R-:W1:Y:S01]  /*54d0*/  LDCU.64 UR4, c[0x0][0xa90] ;  /* 0x00015200ff0477ac */ /* 0x000e620008000a00 */
[----:B------:R-:W2:Y:S01]  /*54e0*/  LDCU.128 UR56, c[0x0][0xb10] ;  /* 0x00016200ff3877ac */ /* 0x000ea20008000c00 */
[----:B------:R-:W2:Y:S01]  /*54f0*/  LDCU UR53, c[0x0][0x374] ;  /* 0x00006e80ff3577ac */ /* 0x000ea20008000800 */
[----:B------:R-:W-:Y:S01]  /*5500*/  UMOV UR52, URZ ;  /* 0x000000ff00347c82 */ /* 0x000fe20008000000 */
[----:B------:R-:W-:Y:S01]  /*5510*/  UMOV UR49, URZ ;  /* 0x000000ff00317c82 */ /* 0x000fe20008000000 */
[----:B-1----:R-:W-:Y:S02]  /*5520*/  IMAD.U32 R54, RZ, RZ, UR4 ;  /* 0x00000004ff367e24 */ /* 0x002fe4000f8e00ff */
[----:B------:R-:W-:Y:S01]  /*5530*/  IMAD.U32 R53, RZ, RZ, UR5 ;  /* 0x00000005ff357e24 */ /* 0x000fe2000f8e00ff */
[----:B------:R-:W1:Y:S01]  /*5540*/  LDCU.128 UR4, c[0x0][0xa80] ;  /* 0x00015000ff0477ac */ /* 0x000e620008000c00 */
[C---:B----4-:R-:W-:Y:S01]  /*5550*/  VIADD R3, R2.reuse, 0x80 ;  /* 0x0000008002037836 */ /* 0x050fe20000000000 */
[----:B------:R-:W-:-:S04]  /*5560*/  LOP3.LUT R2, R2, 0xffff, RZ, 0xc0, !PT ;  /* 0x0000ffff02027812 */ /* 0x000fc800078ec0ff */
[----:B------:R-:W-:-:S05]  /*5570*/  LOP3.LUT R3, R3, 0xffff, RZ, 0xc0, !PT ;  /* 0x0000ffff03037812 */ /* 0x000fca00078ec0ff */
[----:B------:R4:W-:Y:S01]  /*5580*/  STL.64 [R1], R2 ;  /* 0x0000000201007387 */ /* 0x0009e20000100a00 */
[----:B-1----:R-:W-:Y:S01]  /*5590*/  MOV R58, UR4 ;  /* 0x00000004003a7c02 */ /* 0x002fe20008000f00 */
[----:B------:R-:W-:Y:S01]  /*55a0*/  UIADD3 UR4, UPT, UPT, UR48, 0x200, URZ ;  /* 0x0000020030047890 */ /* 0x000fe2000fffe0ff */
[----:B------:R-:W-:Y:S02]  /*55b0*/  IMAD.U32 R57, RZ, RZ, UR5 ;  /* 0x00000005ff397e24 */ /* 0x000fe4000f8e00ff */
[----:B------:R-:W-:Y:S02]  /*55c0*/  IMAD.U32 R56, RZ, RZ, UR6 ;  /* 0x00000006ff387e24 */ /* 0x000fe4000f8e00ff */
[----:B------:R-:W-:Y:S02]  /*55d0*/  IMAD.U32 R55, RZ, RZ, UR7 ;  /* 0x00000007ff377e24 */ /* 0x000fe4000f8e00ff */
[----:B--23--:R-:W-:-:S07]  /*55e0*/  IMAD.U32 R61, RZ, RZ, UR4 ;  /* 0x00000004ff3d7e24 */ /* 0x00cfce000f8e00ff */
.L_x_130:
[----:B----4-:R-:W-:Y:S04]  /*55f0*/  SHF.L.U32 R2, R44, 0x1f, RZ ;  /* 0x0000001f2c027819 */ /* 0x010fe800000006ff */
[----:B-1----:R-:W1:Y:S02]  /*5600*/  SYNCS.PHASECHK.TRANS64.TRYWAIT P0, [UR48+0xd0], R2 ;  /* 0x0000d002ff0075a7 */ /* 0x002e640008001130 */
[----:B-1-3--:R-:W-:Y:S05]  /*5610*/  @!P0 BRA `(.L_x_87) ;  /* 0x0000003c00748947 */ /* 0x00afea0003800000 */
.L_x_184:
[----:B------:R-:W2:Y:S01]  /*5620*/  LDS.128 R4, [UR48+0x110] ;  /* 0x00011030ff047984 */ /* 0x000ea20008000c00 */
[----:B------:R-:W-:Y:S01]  /*5630*/  UIADD3 UR4, UPT, UPT, UR48, 0xd8, URZ ;  /* 0x000000d830047890 */ /* 0x000fe2000fffe0ff */
[----:B-1----:R-:W-:Y:S01]  /*5640*/  IMAD R2, R22, 0x4, R1 ;  /* 0x0000000416027824 */ /* 0x002fe200078e0201 */
[----:B------:R-:W-:Y:S01]  /*5650*/  UISETP.GE.AND UP0, UPT, UR39, 0x1, UPT ;  /* 0x000000012700788c */ /* 0x000fe2000bf06270 */
[----:B------:R-:W-:Y:S01]  /*5660*/  @!PT LDS RZ, [RZ] ;  /* 0x00000000fffff984 */ /* 0x000fe20000000800 */
[----:B------:R-:W-:Y:S01]  /*5670*/  @!PT LDS RZ, [RZ] ;  /* 0x00000000fffff984 */ /* 0x000fe20000000800 */
[----:B------:R-:W-:Y:S01]  /*5680*/  @!PT LDS RZ, [RZ] ;  /* 0x00000000fffff984 */ /* 0x000fe20000000800 */
[----:B------:R-:W-:Y:S01]  /*5690*/  @!PT LDS RZ, [RZ] ;  /* 0x00000000fffff984 */ /* 0x000fe20000000800 */
[----:B------:R1:W-:Y:S06]  /*56a0*/  MEMBAR.ALL.CTA ;  /* 0x0000000000007992 */ /* 0x0003ec0000008000 */
[----:B-1----:R-:W1:Y:S01]  /*56b0*/  FENCE.VIEW.ASYNC.S ;  /* 0x00000000000073c6 */ /* 0x002e620000000000 */
[----:B------:R-:W-:Y:S09]  /*56c0*/  UPRMT UR4, URZ, 0x654, UR4 ;  /* 0x00000654ff047896 */ /* 0x000ff20008000004 */
[----:B-1----:R-:W-:Y:S01]  /*56d0*/  SYNCS.ARRIVE.TRANS64.RED.A1T0 RZ, [UR4], RZ ;  /* 0x000000ffffff79a7 */ /* 0x002fe20008100404 */
[----:B------:R-:W5:Y:S01]  /*56e0*/  LDL R2, [R2] ;  /* 0x0000000002027983 */ /* 0x000f620000100800 */
[----:B--2---:R-:W-:Y:S11]  /*56f0*/  LOP3.LUT P0, RZ, R6, 0x1, RZ, 0xc0, !PT ;  /* 0x0000000106ff7812 */ /* 0x004ff6000780c0ff */
[----:B------:R-:W-:Y:S02]  /*5700*/  @!UPT UIADD3 URZ, UPT, UPT, URZ, URZ, URZ ;  /* 0x000000fffffff290 */ /* 0x000fe4000fffe0ff */
[----:B------:R-:W-:Y:S01]  /*5710*/  VOTEU.ANY UP1, P0 ;  /* 0x0000000000ff7886 */ /* 0x000fe20000020100 */
[----:B------:R-:W-:Y:S01]  /*5720*/  PLOP3.LUT P0, PT, PT, PT, UP1, 0x80, 0x8 ;  /* 0x000000000008781c */ /* 0x000fe20003f0f018 */
[----:B------:R-:W-:Y:S11]  /*5730*/  UP2UR UR61, UPR, URZ, 0x2 ;  /* 0x00000002ff3d7883 */ /* 0x000ff60008000000 */
[----:B------:R-:W-:Y:S01]  /*5740*/  @!UPT UIADD3 URZ, UPT, UPT, URZ, URZ, URZ ;  /* 0x000000fffffff290 */ /* 0x000fe2000fffe0ff */
[----:B------:R-:W-:Y:S02]  /*5750*/  @P0 MOV R3, R4 ;  /* 0x0000000400030202 */ /* 0x000fe40000000f00 */
[----:B------:R-:W-:Y:S02]  /*5760*/  @P0 LOP3.LUT R0, R5, 0xffff, RZ, 0xc0, !PT ;  /* 0x0000ffff05000812 */ /* 0x000fe400078ec0ff */
[----:B------:R-:W-:Y:S02]  /*5770*/  @P0 R2UR UR5, R3 ;  /* 0x00000000030502ca */ /* 0x000fe400000e0000 */
[----:B------:R-:W-:Y:S11]  /*5780*/  @P0 R2UR UR4, R0 ;  /* 0x00000000000402ca */ /* 0x000ff600000e0000 */
[----:B------:R-:W-:Y:S02]  /*5790*/  @UP1 UMOV UR37, UR5 ;  /* 0x0000000500251c82 */ /* 0x000fe40008000000 */
[----:B------:R-:W-:Y:S01]  /*57a0*/  @UP1 UMOV UR36, UR4 ;  /* 0x0000000400241c82 */ /* 0x000fe20008000000 */
[----:B------:R-:W-:Y:S05]  /*57b0*/  BRA.U !UP0, `(.L_x_88) ;  /* 0x0000000108cc7547 */ /* 0x000fea000b800000 */
[----:B------:R-:W1:Y:S01]  /*57c0*/  LDCU UR9, c[0x0][0xb20] ;  /* 0x00016400ff0977ac */ /* 0x000e620008000800 */
[----:B------:R-:W-:Y:S02]  /*57d0*/  UIMAD.WIDE.U32 UR4, UR53, UR59, URZ ;  /* 0x0000003b350472a5 */ /* 0x000fe4000f8e00ff */
[----:B------:R-:W-:Y:S02]  /*57e0*/  UIMAD.WIDE.U32 UR6, UR60, UR56, URZ ;  /* 0x000000383c0672a5 */ /* 0x000fe4000f8e00ff */
[----:B------:R-:W-:Y:S02]  /*57f0*/  UIMAD.WIDE.U32 UR10, UR36, UR59, URZ ;  /* 0x0000003b240a72a5 */ /* 0x000fe4000f8e00ff */
[----:B------:R-:W-:Y:S02]  /*5800*/  UISETP.NE.AND UP0, UPT, UR58, 0x1, UPT ;  /* 0x000000013a00788c */ /* 0x000fe4000bf05270 */
[----:B------:R-:W-:Y:S02]  /*5810*/  UISETP.NE.AND UP1, UPT, UR45, 0x1, UPT ;  /* 0x000000012d00788c */ /* 0x000fe4000bf25270 */
[----:B------:R-:W-:Y:S02]  /*5820*/  UISETP.NE.AND UP2, UPT, UR39, 0x1, UPT ;  /* 0x000000012700788c */ /* 0x000fe4000bf45270 */
[----:B------:R-:W-:Y:S01]  /*5830*/  UIMAD.WIDE.U32 UR12, UR37, UR56, URZ ;  /* 0x00000038250c72a5 */ /* 0x000fe2000f8e00ff */
[----:B------:R-:W-:Y:S01]  /*5840*/  UMOV UR4, UR5 ;  /* 0x0000000500047c82 */ /* 0x000fe20008000000 */
[----:B------:R-:W-:Y:S01]  /*5850*/  UMOV UR6, UR11 ;  /* 0x0000000b00067c82 */ /* 0x000fe20008000000 */
[----:B-1----:R-:W-:Y:S03]  /*5860*/  USHF.R.U32.HI UR8, URZ, UR9, UR4 ;  /* 0x00000009ff087299 */ /* 0x002fe60008011604 */
[----:B------:R-:W-:Y:S02]  /*5870*/  UMOV UR4, UR7 ;  /* 0x0000000700047c82 */ /* 0x000fe40008000000 */
[----:B------:R-:W-:Y:S02]  /*5880*/  USHF.R.U32.HI UR5, URZ, UR57, UR4 ;  /* 0x00000039ff057299 */ /* 0x000fe40008011604 */
[----:B------:R-:W-:Y:S02]  /*5890*/  USEL UR4, UR53, UR8, !UP0 ;  /* 0x0000000835047287 */ /* 0x000fe4000c000000 */
[----:B------:R-:W-:Y:S02]  /*58a0*/  USHF.R.U32.HI UR8, URZ, UR9, UR6 ;  /* 0x00000009ff087299 */ /* 0x000fe40008011606 */
[----:B------:R-:W-:Y:S02]  /*58b0*/  UIMAD.WIDE.U32 UR6, UR4, UR46, URZ ;  /* 0x0000002e040672a5 */ /* 0x000fe4000f8e00ff */
[----:B------:R-:W-:Y:S02]  /*58c0*/  USEL UR9, UR60, UR5, !UP1 ;  /* 0x000000053c097287 */ /* 0x000fe4000c800000 */
[----:B------:R-:W-:Y:S02]  /*58d0*/  USEL UR8, UR36, UR8, !UP0 ;  /* 0x0000000824087287 */ /* 0x000fe4000c000000 */
[----:B------:R-:W-:Y:S01]  /*58e0*/  UIMAD.WIDE.U32 UR10, UR9, UR46, URZ ;  /* 0x0000002e090a72a5 */ /* 0x000fe2000f8e00ff */
[----:B------:R-:W-:Y:S01]  /*58f0*/  UMOV UR6, UR7 ;  /* 0x0000000700067c82 */ /* 0x000fe20008000000 */
[----:B------:R-:W-:Y:S01]  /*5900*/  UMOV UR5, UR13 ;  /* 0x0000000d00057c82 */ /* 0x000fe20008000000 */
[----:B------:R-:W-:Y:S02]  /*5910*/  @UP2 USHF.R.U32.HI UR4, URZ, UR47, UR6 ;  /* 0x0000002fff042299 */ /* 0x000fe40008011606 */
[----:B------:R-:W-:Y:S02]  /*5920*/  USHF.R.U32.HI UR5, URZ, UR57, UR5 ;  /* 0x00000039ff057299 */ /* 0x000fe40008011605 */
[----:B------:R-:W-:Y:S02]  /*5930*/  UIMAD UR4, UR39, UR4, URZ ;  /* 0x00000004270472a4 */ /* 0x000fe4000f8e02ff */
[----:B------:R-:W-:Y:S02]  /*5940*/  USEL UR5, UR37, UR5, !UP1 ;  /* 0x0000000525057287 */ /* 0x000fe4000c800000 */
[----:B------:R-:W-:Y:S01]  /*5950*/  UISETP.GE.AND UP0, UPT, UR8, UR4, UPT ;  /* 0x000000040800728c */ /* 0x000fe2000bf06270 */
[----:B------:R-:W-:Y:S01]  /*5960*/  UMOV UR6, UR11 ;  /* 0x0000000b00067c82 */ /* 0x000fe20008000000 */
[----:B------:R-:W-:Y:S02]  /*5970*/  UIMAD.WIDE.U32 UR10, UR8, UR46, URZ ;  /* 0x0000002e080a72a5 */ /* 0x000fe4000f8e00ff */
[----:B------:R-:W-:Y:S04]  /*5980*/  @UP2 USHF.R.U32.HI UR9, URZ, UR47, UR6 ;  /* 0x0000002fff092299 */ /* 0x000fe80008011606 */
[----:B------:R-:W-:Y:S01]  /*5990*/  UIMAD UR6, UR39, UR9, URZ ;  /* 0x00000009270672a4 */ /* 0x000fe2000f8e02ff */
[----:B------:R-:W-:Y:S03]  /*59a0*/  UMOV UR4, UR11 ;  /* 0x0000000b00047c82 */ /* 0x000fe60008000000 */
[----:B------:R-:W-:Y:S02]  /*59b0*/  UISETP.GE.OR UP0, UPT, UR5, UR6, UP0 ;  /* 0x000000060500728c */ /* 0x000fe40008706670 */
[----:B------:R-:W-:Y:S02]  /*59c0*/  USHF.R.U32.HI UR4, URZ, UR47, UR4 ;  /* 0x0000002fff047299 */ /* 0x000fe40008011604 */
[----:B------:R-:W-:Y:S02]  /*59d0*/  UIMAD.WIDE.U32 UR6, UR5, UR46, URZ ;  /* 0x0000002e050672a5 */ /* 0x000fe4000f8e00ff */
[----:B------:R-:W-:Y:S02]  /*59e0*/  USEL UR11, UR8, UR4, !UP2 ;  /* 0x00000004080b7287 */ /* 0x000fe4000d000000 */
[----:B------:R-:W-:Y:S02]  /*59f0*/  UIADD3 UR6, UPT, UPT, -UR5, URZ, URZ ;  /* 0x000000ff05067290 */ /* 0x000fe4000fffe1ff */
[----:B------:R-:W-:Y:S02]  /*5a00*/  UIADD3 UR10, UPT, UPT, -UR11, URZ, URZ ;  /* 0x000000ff0b0a7290 */ /* 0x000fe4000fffe1ff */
[----:B------:R-:W-:Y:S02]  /*5a10*/  UIMAD UR6, UR45, UR6, UR37 ;  /* 0x000000062d0672a4 */ /* 0x000fe4000f8e0225 */
[----:B------:R-:W-:Y:S01]  /*5a20*/  UIMAD UR10, UR39, UR10, UR8 ;  /* 0x0000000a270a72a4 */ /* 0x000fe2000f8e0208 */
[----:B------:R-:W-:Y:S01]  /*5a30*/  @!UP0 UMOV UR4, UR7 ;  /* 0x0000000700048c82 */ /* 0x000fe20008000000 */
[----:B------:R-:W-:Y:S02]  /*5a40*/  UIADD3 UR7, UPT, UPT, -UR8, URZ, URZ ;  /* 0x000000ff08077290 */ /* 0x000fe4000fffe1ff */
[----:B------:R-:W-:Y:S04]  /*5a50*/  @!UP0 USHF.R.U32.HI UR4, URZ, UR47, UR4 ;  /* 0x0000002fff048299 */ /* 0x000fe80008011604 */
[----:B------:R-:W-:Y:S04]  /*5a60*/  @!UP0 USEL UR4, UR5, UR4, !UP2 ;  /* 0x0000000405048287 */ /* 0x000fe8000d000000 */
[----:B------:R-:W-:Y:S02]  /*5a70*/  @!UP0 UIMAD UR9, UR9, UR10, UR4 ;  /* 0x0000000a090982a4 */ /* 0x000fe4000f8e0204 */
[----:B------:R-:W-:Y:S02]  /*5a80*/  @!UP0 UIADD3 UR10, UPT, UPT, UR11, -UR4, URZ ;  /* 0x800000040b0a8290 */ /* 0x000fe4000fffe0ff */
[----:B------:R-:W-:Y:S02]  /*5a90*/  UIMAD UR4, UR58, UR7, UR36 ;  /* 0x000000073a0472a4 */ /* 0x000fe4000f8e0224 */
[----:B------:R-:W-:Y:S03]  /*5aa0*/  @!UP0 UIMAD UR8, UR10, UR39, UR5 ;  /* 0x000000270a0882a4 */ /* 0x000fe6000f8e0205 */
[----:B------:R-:W-:Y:S02]  /*5ab0*/  @!UP0 UMOV UR5, UR9 ;  /* 0x0000000900058c82 */ /* 0x000fe40008000000 */
[----:B------:R-:W-:Y:S02]  /*5ac0*/  UIMAD UR37, UR5, UR45, UR6 ;  /* 0x0000002d052572a4 */ /* 0x000fe4000f8e0206 */
[----:B------:R-:W-:Y:S11]  /*5ad0*/  UIMAD UR36, UR8, UR58, UR4 ;  /* 0x0000003a082472a4 */ /* 0x000ff6000f8e0204 */
[----:B------:R-:W-:Y:S01]  /*5ae0*/  @!UPT UIADD3 URZ, UPT, UPT, URZ, URZ, URZ ;  /* 0x000000fffffff290 */ /* 0x000fe2000fffe0ff */
.L_x_88:
[----:B------:R-:W-:Y:S01]  /*5af0*/  UISETP.NE.AND UP0, UPT, UR38, 0x1, UPT ;  /* 0x000000012600788c */ /* 0x000fe2000bf05270 */
[----:B------:R-:W-:Y:S01]  /*5b00*/  @P0 SHF.R.U32.HI R4, RZ, 0x10, R5 ;  /* 0x00000010ff040819 */ /* 0x000fe20000011605 */
[----:B------:R-:W-:Y:S01]  /*5b10*/  USHF.L.U32 UR41, UR21, 0x7, URZ ;  /* 0x0000000715297899 */ /* 0x000fe200080006ff */
[----:B------:R-:W-:Y:S02]  /*5b20*/  BSSY.RECONVERGENT B6, `(.L_x_89) ;  /* 0x0000034000067945 */ /* 0x000fe40003800200 */
[----:B------:R-:W-:Y:S02]  /*5b30*/  @P0 R2UR UR62, R4 ;  /* 0x00000000043e02ca */ /* 0x000fe400000e0000 */
[----:B------:R-:W-:Y:S04]  /*5b40*/  LOP3.LUT P0, RZ, R61, 0x1b0, RZ, 0xc0, !PT ;  /* 0x000001b03dff7812 */ /* 0x000fe8000780c0ff */
[----:B------:R-:W1:Y:S01]  /*5b50*/  @!UP0 LDCU.128 UR12, c[0x0][0xb10] ;  /* 0x00016200ff0c87ac */ /* 0x000e620008000c00 */
[----:B------:R-:W2:Y:S01]  /*5b60*/  @!UP0 LDCU UR5, c[0x0][0xb0c] ;  /* 0x00016180ff0587ac */ /* 0x000ea20008000800 */
[----:B------:R-:W3:Y:S01]  /*5b70*/  @!UP0 LDCU UR10, c[0x0][0xb20] ;  /* 0x00016400ff0a87ac */ /* 0x000ee20008000800 */
[----:B-1----:R-:W-:Y:S02]  /*5b80*/  UIMAD.WIDE.U32 UR8, UR37, UR12, URZ ;  /* 0x0000000c250872a5 */ /* 0x002fe4000f8e00ff */
[----:B------:R-:W-:Y:S02]  /*5b90*/  UIMAD.WIDE.U32 UR6, UR36, UR15, URZ ;  /* 0x0000000f240672a5 */ /* 0x000fe4000f8e00ff */
[----:B------:R-:W-:Y:S03]  /*5ba0*/  @!UP0 UISETP.NE.AND UP1, UPT, UR14, 0x1, UPT ;  /* 0x000000010e00888c */ /* 0x000fe6000bf25270 */
[----:B------:R-:W-:Y:S01]  /*5bb0*/  @!UP0 UMOV UR4, UR9 ;  /* 0x0000000900048c82 */ /* 0x000fe20008000000 */
[----:B--2---:R-:W-:Y:S02]  /*5bc0*/  @!UP0 UISETP.NE.AND UP2, UPT, UR5, 0x1, UPT ;  /* 0x000000010500888c */ /* 0x004fe4000bf45270 */
[----:B------:R-:W-:Y:S01]  /*5bd0*/  @!UP0 USHF.R.U32.HI UR4, URZ, UR13, UR4 ;  /* 0x0000000dff048299 */ /* 0x000fe20008011604 */
[----:B------:R-:W-:Y:S02]  /*5be0*/  @!UP0 UMOV UR6, UR7 ;  /* 0x0000000700068c82 */ /* 0x000fe40008000000 */
[----:B---3--:R-:W-:Y:S02]  /*5bf0*/  @!UP0 USHF.R.U32.HI UR6, URZ, UR10, UR6 ;  /* 0x0000000aff068299 */ /* 0x008fe40008011606 */
[----:B------:R-:W-:Y:S02]  /*5c00*/  @!UP0 USEL UR7, UR37, UR4, !UP2 ;  /* 0x0000000425078287 */ /* 0x000fe4000d000000 */
[----:B------:R-:W-:Y:S04]  /*5c10*/  @!UP0 USEL UR6, UR36, UR6, !UP1 ;  /* 0x0000000624068287 */ /* 0x000fe8000c800000 */
[----:B------:R-:W-:Y:S02]  /*5c20*/  @!UP0 UIADD3 UR4, UPT, UPT, -UR7, UR6, URZ ;  /* 0x0000000607048290 */ /* 0x000fe4000fffe1ff */
[----:B------:R-:W-:Y:S02]  /*5c30*/  @!UP0 UIADD3 UR6, UPT, UPT, UR7, -UR6, URZ ;  /* 0x8000000607068290 */ /* 0x000fe4000fffe0ff */
[----:B------:R-:W-:Y:S02]  /*5c40*/  @!UP0 UIMAD UR37, UR4, UR5, UR37 ;  /* 0x00000005042582a4 */ /* 0x000fe4000f8e0225 */
[----:B------:R-:W-:Y:S01]  /*5c50*/  @!UP0 UIMAD UR36, UR6, UR14, UR36 ;  /* 0x0000000e062482a4 */ /* 0x000fe2000f8e0224 */
[----:B------:R-:W-:Y:S11]  /*5c60*/  @!P0 BRA `(.L_x_90) ;  /* 0x00000000007c8947 */ /* 0x000ff60003800000 */
[----:B------:R-:W1:Y:S01]  /*5c70*/  LDCU.64 UR8, c[0x4][0x80] ;  /* 0x01001000ff0877ac */ /* 0x000e620008000a00 */
[----:B------:R-:W-:Y:S01]  /*5c80*/  MOV R16, 0x0 ;  /* 0x0000000000107802 */ /* 0x000fe20000000f00 */
[----:B------:R-:W-:Y:S02]  /*5c90*/  HFMA2 R12, -RZ, RZ, 0, 5.9604644775390625e-08 ;  /* 0x00000001ff0c7431 */ /* 0x000fe400000001ff */
[----:B------:R-:W-:Y:S01]  /*5ca0*/  IMAD.MOV.U32 R8, RZ, RZ, 0x70 ;  /* 0x00000070ff087424 */ /* 0x000fe200078e00ff */
[----:B------:R2:W3:Y:S01]  /*5cb0*/  LDC.64 R14, c[0x4][R16] ;  /* 0x01000000100e7b82 */ /* 0x0004e20000000a00 */
[----:B------:R-:W4:Y:S01]  /*5cc0*/  LDCU.64 UR6, c[0x4][0x88] ;  /* 0x01001100ff0677ac */ /* 0x000f220008000a00 */
[----:B------:R-:W-:Y:S01]  /*5cd0*/  IMAD.MOV.U32 R13, RZ, RZ, RZ ;  /* 0x000000ffff0d7224 */ /* 0x000fe200078e00ff */
[----:B------:R-:W2:Y:S01]  /*5ce0*/  LDCU.64 UR4, c[0x4][0x8] ;  /* 0x01000100ff0477ac */ /* 0x000ea20008000a00 */
[----:B-1----:R-:W-:Y:S01]  /*5cf0*/  MOV R5, UR9 ;  /* 0x0000000900057c02 */ /* 0x002fe20008000f00 */
[----:B------:R-:W-:Y:S01]  /*5d00*/  IMAD.U32 R4, RZ, RZ, UR8 ;  /* 0x00000008ff047e24 */ /* 0x000fe2000f8e00ff */
[----:B----4-:R-:W-:Y:S01]  /*5d10*/  MOV R7, UR7 ;  /* 0x0000000700077c02 */ /* 0x010fe20008000f00 */
[----:B------:R-:W-:Y:S01]  /*5d20*/  IMAD.U32 R6, RZ, RZ, UR6 ;  /* 0x00000006ff067e24 */ /* 0x000fe2000f8e00ff */
[----:B--2---:R-:W-:Y:S01]  /*5d30*/  MOV R11, UR5 ;  /* 0x00000005000b7c02 */ /* 0x004fe20008000f00 */
[----:B------:R-:W-:Y:S02]  /*5d40*/  IMAD.U32 R10, RZ, RZ, UR4 ;  /* 0x00000004ff0a7e24 */ /* 0x000fe4000f8e00ff */
[----:B------:R-:W-:Y:S07]  /*5d50*/  LEPC R20, `(.L_x_91) ;  /* 0x000000001014794e */ /* 0x000fee0000000000 */
[----:B---3-5:R-:W-:Y:S05]  /*5d60*/  CALL.ABS.NOINC R14 ;  /* 0x000000000e007343 */ /* 0x028fea0003c00000 */
.L_x_91:
[----:B------:R-:W1:Y:S01]  /*5d70*/  LDCU.64 UR8, c[0x4][0x80] ;  /* 0x01001000ff0877ac */ /* 0x000e620008000a00 */
[----:B------:R-:W2:Y:S01]  /*5d80*/  LDC.64 R16, c[0x4][R16] ;  /* 0x0100000010107b82 */ /* 0x000ea20000000a00 */
[----:B------:R-:W-:Y:S02]  /*5d90*/  HFMA2 R12, -RZ, RZ, 0, 5.9604644775390625e-08 ;  /* 0x00000001ff0c7431 */ /* 0x000fe400000001ff */
[----:B------:R-:W-:Y:S02]  /*5da0*/  IMAD.MOV.U32 R8, RZ, RZ, 0x70 ;  /* 0x00000070ff087424 */ /* 0x000fe400078e00ff */
[----:B------:R-:W-:Y:S01]  /*5db0*/  IMAD.MOV.U32 R13, RZ, RZ, RZ ;  /* 0x000000ffff0d7224 */ /* 0x000fe200078e00ff */
[----:B------:R-:W3:Y:S01]  /*5dc0*/  LDCU.64 UR6, c[0x4][0x88] ;  /* 0x01001100ff0677ac */ /* 0x000ee20008000a00 */
[----:B------:R-:W4:Y:S01]  /*5dd0*/  LDCU.64 UR4, c[0x4][0x8] ;  /* 0x01000100ff0477ac */ /* 0x000f220008000a00 */
[----:B-1----:R-:W-:Y:S02]  /*5de0*/  MOV R4, UR8 ;  /* 0x0000000800047c02 */ /* 0x002fe40008000f00 */
[----:B------:R-:W-:Y:S02]  /*5df0*/  MOV R5, UR9 ;  /* 0x0000000900057c02 */ /* 0x000fe40008000f00 */
[----:B---3--:R-:W-:Y:S01]  /*5e00*/  MOV R7, UR7 ;  /* 0x0000000700077c02 */ /* 0x008fe20008000f00 */
[----:B------:R-:W-:Y:S01]  /*5e10*/  IMAD.U32 R6, RZ, RZ, UR6 ;  /* 0x00000006ff067e24 */ /* 0x000fe2000f8e00ff */
[----:B----4-:R-:W-:Y:S01]  /*5e20*/  MOV R11, UR5 ;  /* 0x00000005000b7c02 */ /* 0x010fe20008000f00 */
[----:B------:R-:W-:Y:S02]  /*5e30*/  IMAD.U32 R10, RZ, RZ, UR4 ;  /* 0x00000004ff0a7e24 */ /* 0x000fe4000f8e00ff */
[----:B------:R-:W-:Y:S07]  /*5e40*/  LEPC R20, `(.L_x_90) ;  /* 0x000000001014794e */ /* 0x000fee0000000000 */
[----:B--2---:R-:W-:Y:S05]  /*5e50*/  CALL.ABS.NOINC R16 ;  /* 0x0000000010007343 */ /* 0x004fea0003c00000 */
.L_x_90:
[----:B------:R-:W-:Y:S05]  /*5e60*/  BSYNC.RECONVERGENT B6 ;  /* 0x0000000000067941 */ /* 0x000fea0003800200 */
.L_x_89:
[----:B------:R-:W-:Y:S02]  /*5e70*/  R2UR UR6, R60 ;  /* 0x000000003c0672ca */ /* 0x000fe400000e0000 */
[----:B------:R-:W-:Y:S02]  /*5e80*/  R2UR UR5, R52 ;  /* 0x00000000340572ca */ /* 0x000fe400000e0000 */
[----:B------:R-:W-:Y:S02]  /*5e90*/  R2UR UR4, R51 ;  /* 0x00000000330472ca */ /* 0x000fe400000e0000 */
[----:B------:R-:W-:Y:S02]  /*5ea0*/  ISETP.NE.U32.AND P4, PT, R42, RZ, PT ;  /* 0x000000ff2a00720c */ /* 0x000fe40003f85070 */
[----:B------:R-:W-:Y:S02]  /*5eb0*/  ISETP.NE.U32.AND P2, PT, RZ, UR54, PT ;  /* 0x00000036ff007c0c */ /* 0x000fe4000bf45070 */
[----:B------:R-:W-:Y:S02]  /*5ec0*/  ISETP.NE.AND.EX P4, PT, R43, RZ, PT, P4 ;  /* 0x000000ff2b00720c */ /* 0x000fe40003f85340 */
[----:B------:R-:W-:Y:S01]  /*5ed0*/  ISETP.NE.AND.EX P2, PT, RZ, UR55, PT, P2 ;  /* 0x00000037ff007c0c */ /* 0x000fe2000bf45320 */
[----:B------:R-:W-:Y:S02]  /*5ee0*/  UISETP.NE.AND UP2, UPT, UR6, URZ, UPT ;  /* 0x000000ff0600728c */ /* 0x000fe4000bf45270 */
[----:B------:R-:W-:Y:S04]  /*5ef0*/  UISETP.NE.U32.AND UP0, UPT, UR5, URZ, UPT ;  /* 0x000000ff0500728c */ /* 0x000fe8000bf05070 */
[----:B------:R-:W-:Y:S01]  /*5f00*/  UISETP.NE.AND.EX UP1, UPT, UR4, URZ, UPT, UP0 ;  /* 0x000000ff0400728c */ /* 0x000fe2000bf25300 */
[----:B------:R-:W-:Y:S01]  /*5f10*/  PLOP3.LUT P1, PT, PT, PT, UP2, 0x80, 0x8 ;  /* 0x000000000008781c */ /* 0x000fe20003f2f028 */
[----:B------:R-:W-:Y:S03]  /*5f20*/  UPLOP3.LUT UP0, UPT, UPT, UPT, UPT, 0x40, 0x4 ;  /* 0x000000000004789c */ /* 0x000fe60003f0e870 */
[----:B------:R-:W-:Y:S06]  /*5f30*/  @UP2 UPLOP3.LUT UP0, UPT, UPT, UPT, UP1, 0x80, 0x8 ;  /* 0x000000000008289c */ /* 0x000fec0003f0f010 */
[----:B------:R-:W-:Y:S01]  /*5f40*/  PLOP3.LUT P0, PT, PT, PT, UP0, 0x80, 0x8 ;  /* 0x000000000008781c */ /* 0x000fe20003f0f008 */
[----:B------:R-:W-:Y:S01]  /*5f50*/  @!UPT UIADD3 URZ, UPT, UPT, URZ, URZ, URZ ;  /* 0x000000fffffff290 */ /* 0x000fe2000fffe0ff */
[----:B------:R-:W-:Y:S11]  /*5f60*/  BRA.U !UP1, `(.L_x_92) ;  /* 0x0000000109407547 */ /* 0x000ff6000b800000 */
[----:B------:R-:W-:Y:S01]  /*5f70*/  UISETP.NE.U32.AND UP0, UPT, UR54, URZ, UPT ;  /* 0x000000ff3600728c */ /* 0x000fe2000bf05070 */
[----:B------:R-:W-:Y:S01]  /*5f80*/  R2UR UR6, R52 ;  /* 0x00000000340672ca */ /* 0x000fe200000e0000 */
[----:B------:R-:W1:Y:S01]  /*5f90*/  LDCU.64 UR8, c[0x0][0x358] ;  /* 0x00006b00ff0877ac */ /* 0x000e620008000a00 */
[----:B------:R-:W-:Y:S02]  /*5fa0*/  HFMA2 R49, -RZ, RZ, 0, 5.9604644775390625e-08 ;  /* 0x00000001ff317431 */ /* 0x000fe400000001ff */
[----:B------:R-:W-:Y:S01]  /*5fb0*/  IMAD.MOV.U32 R0, RZ, RZ, 0x1 ;  /* 0x00000001ff007424 */ /* 0x000fe200078e00ff */
[----:B------:R-:W-:Y:S06]  /*5fc0*/  UISETP.NE.AND.EX UP0, UPT, UR55, URZ, UPT, UP0 ;  /* 0x000000ff3700728c */ /* 0x000fec000bf05300 */
[----:B------:R-:W-:Y:S05]  /*5fd0*/  PLOP3.LUT P3, PT, PT, PT, UP0, 0x80, 0x8 ;  /* 0x000000000008781c */ /* 0x000fea0003f6f008 */
[----:B------:R-:W2:Y:S01]  /*5fe0*/  @UP0 LDCU.64 UR4, c[0x0][0x888] ;  /* 0x00011100ff0407ac */ /* 0x000ea20008000a00 */
[----:B------:R-:W-:Y:S07]  /*5ff0*/  @UP0 UIMAD UR6, UR51, UR6, URZ ;  /* 0x00000006330602a4 */ /* 0x000fee000f8e02ff */
[----:B------:R-:W-:Y:S01]  /*6000*/  @!P3 PRMT R49, R0, 0x7610, R49 ;  /* 0x000076100031b816 */ /* 0x000fe20000000031 */
[----:B--2---:R-:W-:Y:S06]  /*6010*/  @UP0 UIMAD.WIDE UR4, UR6, 0x4, UR4 ;  /* 0x00000004060408a5 */ /* 0x004fec000f8e0204 */
[----:B------:R-:W-:Y:S02]  /*6020*/  IMAD.U32 R4, RZ, RZ, UR4 ;  /* 0x00000004ff047e24 */ /* 0x000fe4000f8e00ff */
[----:B------:R-:W-:Y:S03]  /*6030*/  IMAD.U32 R5, RZ, RZ, UR5 ;  /* 0x00000005ff057e24 */ /* 0x000fe6000f8e00ff */
[----:B------:R-:W2:Y:S02]  /*6040*/  @!UP0 LDCU UR4, c[0x0][0x880] ;  /* 0x00011000ff0487ac */ /* 0x000ea40008000800 */
[----:B-1---5:R1:W5:Y:S02]  /*6050*/  @P3 LDG.E R27, desc[UR8][R4.64] ;  /* 0x00000008041b3981 */ /* 0x022364000c1e1900 */
[----:B-12---:R-:W-:Y:S02]  /*6060*/  @!P3 MOV R27, UR4 ;  /* 0x00000004001bbc02 */ /* 0x006fe40008000f00 */
.L_x_92:
[----:B------:R-:W-:Y:S05]  /*6070*/  @!P4 BRA `(.L_x_93) ;  /* 0x000000000024c947 */ /* 0x000fea0003800000 */
[----:B------:R-:W-:Y:S01]  /*6080*/  ISETP.NE.U32.AND P3, PT, R40, RZ, PT ;  /* 0x000000ff2800720c */ /* 0x000fe20003f65070 */
[----:B------:R-:W1:Y:S03]  /*6090*/  LDCU.64 UR4, c[0x0][0x358] ;  /* 0x00006b00ff0477ac */ /* 0x000e660008000a00 */
[----:B------:R-:W-:Y:S11]  /*60a0*/  ISETP.NE.AND.EX P3, PT, R41, RZ, PT, P3 ;  /* 0x000000ff2900720c */ /* 0x000ff60003f65330 */
[----:B------:R-:W-:Y:S02]  /*60b0*/  @!UPT UIADD3 URZ, UPT, UPT, URZ, URZ, URZ ;  /* 0x000000fffffff290 */ /* 0x000fe4000fffe0ff */
[----:B------:R-:W2:Y:S01]  /*60c0*/  @P3 LDC.64 R4, c[0x0][0x8a8] ;  /* 0x00022a00ff043b82 */ /* 0x000ea20000000a00 */
[----:B------:R-:W-:Y:S04]  /*60d0*/  @P3 IMAD R0, R42, UR51, RZ ;  /* 0x000000332a003c24 */ /* 0x000fe8000f8e02ff */
[----:B--2---:R-:W-:Y:S05]  /*60e0*/  @P3 IMAD.WIDE R4, R0, 0x4, R4 ;  /* 0x0000000400043825 */ /* 0x004fea00078e0204 */
[----:B-1---5:R1:W5:Y:S02]  /*60f0*/  @P3 LDG.E R24, desc[UR4][R4.64] ;  /* 0x0000000404183981 */ /* 0x022364000c1e1900 */
[----:B-1----:R-:W2:Y:S02]  /*6100*/  @!P3 LDC R24, c[0x0][0x8a0] ;  /* 0x00022800ff18bb82 */ /* 0x002ea40000000800 */
.L_x_93:
[----:B-----5:R-:W-:Y:S01]  /*6110*/  FSETP.NEU.AND P4, PT, R27, RZ, PT ;  /* 0x000000ff1b00720b */ /* 0x020fe20003f8d000 */
[----:B------:R-:W-:Y:S01]  /*6120*/  USHF.L.U32 UR8, UR50, 0x6, URZ ;  /* 0x0000000632087899 */ /* 0x000fe200080006ff */
[----:B------:R-:W-:Y:S01]  /*6130*/  SEL R4, RZ, 0xffffffff, P2 ;  /* 0xffffffffff047807 */ /* 0x000fe20001000000 */
[----:B------:R-:W-:Y:S01]  /*6140*/  IMAD.SHL.U32 R72, R47, 0x2, RZ ;  /* 0x000000022f487824 */ /* 0x000fe200078e00ff */
[----:B------:R-:W-:Y:S01]  /*6150*/  @P1 LOP3.LUT P2, RZ, R49, 0xff, RZ, 0xc0, !PT ;  /* 0x000000ff31ff1812 */ /* 0x000fe2000784c0ff */
[----:B------:R-:W-:Y:S01]  /*6160*/  BSSY B1, `(.L_x_94) ;  /* 0x0000047000017945 */ /* 0x000fe20003800000 */
[----:B------:R-:W-:Y:S01]  /*6170*/  @P1 SEL R0, RZ, 0xffffffff, P4 ;  /* 0xffffffffff001807 */ /* 0x000fe20002000000 */
[----:B------:R-:W-:Y:S01]  /*6180*/  IMAD.U32 R65, RZ, RZ, UR8 ;  /* 0x00000008ff417e24 */ /* 0x000fe2000f8e00ff */
[----:B------:R-:W-:Y:S01]  /*6190*/  LOP3.LUT R46, R46, 0x1, RZ, 0x3c, !PT ;  /* 0x000000012e2e7812 */ /* 0x000fe200078e3cff */
[----:B------:R-:W-:Y:S01]  /*61a0*/  VIADD R69, R72, UR48 ;  /* 0x0000003048457c36 */ /* 0x000fe20008000000 */
[----:B------:R-:W-:Y:S01]  /*61b0*/  @P0 SEL R0, R4, R0, !P2 ;  /* 0x0000000004000207 */ /* 0x000fe20005000000 */
[----:B------:R-:W-:Y:S01]  /*61c0*/  IMAD.MOV.U32 R73, RZ, RZ, 0x1 ;  /* 0x00000001ff497424 */ /* 0x000fe200078e00ff */
[----:B------:R-:W-:Y:S01]  /*61d0*/  LEA R70, R22, UR48, 0x3 ;  /* 0x0000003016467c11 */ /* 0x000fe2000f8e18ff */
[----:B------:R-:W-:Y:S01]  /*61e0*/  IMAD.IADD R25, R23, 0x1, R2 ;  /* 0x0000000117197824 */ /* 0x000fe200078e0202 */
[----:B------:R-:W-:Y:S01]  /*61f0*/  @P1 LOP3.LUT R0, R0, 0x1, RZ, 0xc0, !PT ;  /* 0x0000000100001812 */ /* 0x000fe200078ec0ff */
[----:B------:R-:W-:Y:S01]  /*6200*/  IMAD.MOV.U32 R71, RZ, RZ, RZ ;  /* 0x000000ffff477224 */ /* 0x000fe200078e00ff */
[----:B------:R-:W-:Y:S02]  /*6210*/  R2UR UR4, R57 ;  /* 0x00000000390472ca */ /* 0x000fe400000e0000 */
[----:B------:R-:W-:Y:S02]  /*6220*/  CS2R R38, SRZ ;  /* 0x0000000000267805 */ /* 0x000fe4000001ff00 */
[----:B------:R-:W-:Y:S02]  /*6230*/  ISETP.NE.U32.OR P6, PT, R0, 0x1, !P1 ;  /* 0x000000010000780c */ /* 0x000fe40004fc5470 */
[----:B------:R-:W-:Y:S02]  /*6240*/  CS2R R36, SRZ ;  /* 0x0000000000247805 */ /* 0x000fe4000001ff00 */
[----:B------:R-:W-:Y:S02]  /*6250*/  R2UR UR7, R56 ;  /* 0x00000000380772ca */ /* 0x000fe400000e0000 */
[----:B------:R-:W-:Y:S02]  /*6260*/  CS2R R30, SRZ ;  /* 0x00000000001e7805 */ /* 0x000fe4000001ff00 */
[----:B------:R-:W-:Y:S02]  /*6270*/  R2UR UR10, R58 ;  /* 0x000000003a0a72ca */ /* 0x000fe400000e0000 */
[----:B------:R-:W-:Y:S02]  /*6280*/  CS2R R28, SRZ ;  /* 0x00000000001c7805 */ /* 0x000fe4000001ff00 */
[----:B------:R-:W-:Y:S01]  /*6290*/  R2UR UR6, R54 ;  /* 0x00000000360672ca */ /* 0x000fe200000e0000 */
[----:B------:R-:W-:Y:S01]  /*62a0*/  IMAD.IADD R68, R62, 0x1, R69 ;  /* 0x000000013e447824 */ /* 0x000fe200078e0245 */
[----:B------:R-:W-:Y:S02]  /*62b0*/  R2UR UR9, R55 ;  /* 0x00000000370972ca */ /* 0x000fe400000e0000 */
[----:B------:R-:W-:Y:S01]  /*62c0*/  R2UR UR11, R53 ;  /* 0x00000000350b72ca */ /* 0x000fe200000e0000 */
[----:B------:R-:W-:Y:S01]  /*62d0*/  UIMAD.WIDE.U32 UR4, UR8, UR4, URZ ;  /* 0x00000004080472a5 */ /* 0x000fe2000f8e00ff */
[----:B------:R-:W-:Y:S02]  /*62e0*/  PLOP3.LUT P3, PT, PT, PT, UP1, 0x80, 0x8 ;  /* 0x000000000008781c */ /* 0x000fe40003f6f018 */
[----:B------:R-:W-:Y:S02]  /*62f0*/  @P6 SHF.L.U32 R0, R46, 0x1f, RZ ;  /* 0x0000001f2e006819 */ /* 0x000fe400000006ff */
[----:B------:R-:W-:Y:S01]  /*6300*/  LOP3.LUT P5, R66, R49, 0xff, RZ, 0xc0, !PT ;  /* 0x000000ff31427812 */ /* 0x000fe200078ac0ff */
[----:B------:R-:W-:Y:S01]  /*6310*/  UISETP.NE.AND UP0, UPT, UR10, 0x1, UPT ;  /* 0x000000010a00788c */ /* 0x000fe2000bf05270 */
[----:B------:R1:W3:Y:S01]  /*6320*/  @P6 SYNCS.PHASECHK.TRANS64.TRYWAIT P1, [UR48+0x80], R0 ;  /* 0x00008000ff0065a7 */ /* 0x0002e20008021130 */
[----:B------:R-:W-:Y:S01]  /*6330*/  SEL R3, RZ, 0xffffffff, P4 ;  /* 0xffffffffff037807 */ /* 0x000fe20002000000 */
[----:B------:R-:W-:Y:S01]  /*6340*/  UMOV UR4, UR5 ;  /* 0x0000000500047c82 */ /* 0x000fe20008000000 */
[----:B------:R-:W-:Y:S01]  /*6350*/  P2R R67, PR, RZ, 0x40 ;  /* 0x00000040ff437803 */ /* 0x000fe20000000000 */
[----:B------:R-:W-:Y:S03]  /*6360*/  USHF.R.U32.HI UR4, URZ, UR7, UR4 ;  /* 0x00000007ff047299 */ /* 0x000fe60008011604 */
[----:B------:R-:W-:Y:S01]  /*6370*/  @P3 SEL R3, R4, R3, !P5 ;  /* 0x0000000304033207 */ /* 0x000fe20006800000 */
[----:B------:R-:W-:Y:S02]  /*6380*/  USEL UR4, UR8, UR4, !UP0 ;  /* 0x0000000408047287 */ /* 0x000fe4000c000000 */
[----:B------:R-:W-:Y:S01]  /*6390*/  UISETP.NE.AND UP0, UPT, UR9, 0x1, UPT ;  /* 0x000000010900788c */ /* 0x000fe2000bf05270 */
[----:B------:R-:W-:Y:S01]  /*63a0*/  LOP3.LUT R3, R3, 0x1, RZ, 0xc0, !PT ;  /* 0x0000000103037812 */ /* 0x000fe200078ec0ff */
[----:B------:R-:W-:Y:S02]  /*63b0*/  UIMAD.WIDE.U32 UR6, UR4, UR6, URZ ;  /* 0x00000006040672a5 */ /* 0x000fe4000f8e00ff */
[----:B------:R-:W-:Y:S02]  /*63c0*/  IMAD.U32 R64, RZ, RZ, UR4 ;  /* 0x00000004ff407e24 */ /* 0x000fe4000f8e00ff */
[----:B------:R-:W-:Y:S01]  /*63d0*/  PLOP3.LUT P2, PT, PT, PT, UP0, 0x80, 0x8 ;  /* 0x000000000008781c */ /* 0x000fe20003f4f008 */
[----:B------:R-:W-:Y:S02]  /*63e0*/  IMAD R5, RZ, RZ, -UR4 ;  /* 0x80000004ff057e24 */ /* 0x000fe4000f8e02ff */
[----:B------:R-:W-:Y:S01]  /*63f0*/  UMOV UR5, UR7 ;  /* 0x0000000700057c82 */ /* 0x000fe20008000000 */
[----:B------:R-:W-:Y:S01]  /*6400*/  IMAD.U32 R63, RZ, RZ, UR4 ;  /* 0x00000004ff3f7e24 */ /* 0x000fe2000f8e00ff */
[----:B------:R-:W-:Y:S01]  /*6410*/  USHF.R.U32.HI UR5, URZ, UR11, UR5 ;  /* 0x0000000bff057299 */ /* 0x000fe20008011605 */
[----:B------:R-:W-:Y:S01]  /*6420*/  IMAD R65, R5, UR10, R65 ;  /* 0x0000000a05417c24 */ /* 0x000fe2000f8e0241 */
[----:B-1----:R-:W-:Y:S04]  /*6430*/  SHF.L.U32 R0, R45, 0x1f, RZ ;  /* 0x0000001f2d007819 */ /* 0x002fe800000006ff */
[----:B------:R1:W4:Y:S01]  /*6440*/  SYNCS.PHASECHK.TRANS64.TRYWAIT P0, [R70+URZ+0xe0], R0 ;  /* 0x0000e000460075a7 */ /* 0x00032200080011ff */
[----:B------:R-:W-:Y:S02]  /*6450*/  SEL R64, R64, UR5, !P2 ;  /* 0x0000000540407c07 */ /* 0x000fe4000d000000 */
[----:B------:R-:W-:Y:S03]  /*6460*/  ISETP.NE.U32.AND P2, PT, R3, 0x1, PT ;  /* 0x000000010300780c */ /* 0x000fe60003f45070 */
[----:B------:R-:W-:Y:S01]  /*6470*/  IMAD.MOV R4, RZ, RZ, -R64 ;  /* 0x000000ffff047224 */ /* 0x000fe200078e0a40 */
[----:B------:R-:W-:Y:S03]  /*6480*/  P2R R74, PR, RZ, 0x4 ;  /* 0x00000004ff4a7803 */ /* 0x000fe60000000000 */
[----:B------:R-:W-:Y:S01]  /*6490*/  IMAD R63, R4, UR9, R63 ;  /* 0x00000009043f7c24 */ /* 0x000fe2000f8e023f */
[----:B---3--:R-:W-:Y:S01]  /*64a0*/  @P6 SEL R73, RZ, 0x1, !P1 ;  /* 0x00000001ff496807 */ /* 0x008fe20004800000 */
[----:B-1----:R-:W-:Y:S06]  /*64b0*/  @!P6 BRA `(.L_x_95) ;  /* 0x000000000044e947 */ /* 0x002fec0003800000 */
[----:B------:R-:W-:Y:S01]  /*64c0*/  IMAD.MOV.U32 R38, RZ, RZ, RZ ;  /* 0x000000ffff267224 */ /* 0x000fe200078e00ff */
[----:B------:R-:W-:Y:S01]  /*64d0*/  ISETP.NE.AND P1, PT, R73, RZ, PT ;  /* 0x000000ff4900720c */ /* 0x000fe20003f25270 */
[----:B------:R-:W-:Y:S01]  /*64e0*/  BSSY B0, `(.L_x_96) ;  /* 0x0000008000007945 */ /* 0x000fe20003800000 */
[----:B------:R-:W-:Y:S02]  /*64f0*/  CS2R R30, SRZ ;  /* 0x00000000001e7805 */ /* 0x000fe4000001ff00 */
[----:B------:R-:W-:Y:S02]  /*6500*/  CS2R R28, SRZ ;  /* 0x00000000001c7805 */ /* 0x000fe4000001ff00 */
[----:B------:R-:W-:Y:S07]  /*6510*/  CS2R R36, SRZ ;  /* 0x0000000000247805 */ /* 0x000fee000001ff00 */
[----:B------:R-:W-:Y:S05]  /*6520*/  @P1 BRA `(.L_x_97) ;  /* 0x00000000000c1947 */ /* 0x000fea0003800000 */
[----:B------:R-:W-:Y:S04]  /*6530*/  SHF.L.U32 R3, R46, 0x1f, RZ ;  /* 0x0000001f2e037819 */ /* 0x000fe800000006ff */
[----:B------:R-:W1:Y:S02]  /*6540*/  SYNCS.PHASECHK.TRANS64.TRYWAIT P1, [UR48+0x80], R3 ;  /* 0x00008003ff0075a7 */ /* 0x000e640008021130 */
[----:B-1----:R-:W-:Y:S05]  /*6550*/  @!P1 BRA `(.L_x_98) ;  /* 0x0000002c00bc9947 */ /* 0x002fea0003800000 */
.L_x_97:
[----:B------:R-:W-:Y:S05]  /*6560*/  BSYNC B0 ;  /* 0x0000000000007941 */ /* 0x000fea0003800000 */
.L_x_96:
[----:B------:R-:W-:Y:S01]  /*6570*/  ISETP.NE.AND P1, PT, R74, RZ, PT ;  /* 0x000000ff4a00720c */ /* 0x000fe20003f25270 */
[----:B------:R-:W-:Y:S11]  /*6580*/  HFMA2 R71, -RZ, RZ, 0, 5.9604644775390625e-08 ;  /* 0x00000001ff477431 */ /* 0x000ff600000001ff */
[----:B------:R-:W-:Y:S01]  /*6590*/  @!UPT UIADD3 URZ, UPT, UPT, URZ, URZ, URZ ;  /* 0x000000fffffff290 */ /* 0x000fe2000fffe0ff */
[----:B------:R-:W-:Y:S05]  /*65a0*/  @P1 WARPSYNC.ALL ;  /* 0x0000000000001948 */ /* 0x000fea0003800000 */
[----:B------:R3:W1:Y:S04]  /*65b0*/  @P1 LDSM.16.M88.4 R28, [R72+UR48+0x200] ;  /* 0x00020030481c183b */ /* 0x0006680008000200 */
[----:B------:R3:W1:Y:S02]  /*65c0*/  @P1 LDSM.16.M88.4 R36, [R68+0x200] ;  /* 0x000200004424183b */ /* 0x0006640000000200 */
.L_x_95:
[----:B------:R-:W-:Y:S05]  /*65d0*/  BSYNC B1 ;  /* 0x0000000000017941 */ /* 0x000fea0003800000 */
.L_x_94:
[----:B-1----:R-:W-:Y:S04]  /*65e0*/  SHF.R.U32.HI R2, RZ, 0x15, R25 ;  /* 0x00000015ff027819 */ /* 0x002fe80000011619 */
[----:B------:R-:W-:Y:S01]  /*65f0*/  LOP3.LUT P1, RZ, R2, 0x3, R50, 0x48, !PT ;  /* 0x0000000302ff7812 */ /* 0x000fe20007824832 */
[----:B------:R-:W-:Y:S01]  /*6600*/  @!UPT UIADD3 URZ, UPT, UPT, URZ, URZ, URZ ;  /* 0x000000fffffff290 */ /* 0x000fe2000fffe0ff */
[----:B----4-:R-:W-:Y:S11]  /*6610*/  @P0 BRA `(.L_x_99) ;  /* 0x0000000000080947 */ /* 0x010ff60003800000 */
[----:B------:R-:W1:Y:S02]  /*6620*/  SYNCS.PHASECHK.TRANS64.TRYWAIT P0, [R70+URZ+0xe0], R0 ;  /* 0x0000e000460075a7 */ /* 0x000e6400080011ff */
[----:B-1----:R-:W-:Y:S05]  /*6630*/  @!P0 BRA `(.L_x_100) ;  /* 0x0000002c009c8947 */ /* 0x002fea0003800000 */
.L_x_99:
[----:B------:R-:W-:Y:S05]  /*6640*/  @!P1 BRA `(.L_x_101) ;  /* 0x0000000000409947 */ /* 0x000fea0003800000 */
[----:B------:R-:W4:Y:S01]  /*6650*/  LDCU.64 UR8, c[0x4][0x70] ;  /* 0x01000e00ff0877ac */ /* 0x000f220008000a00 */
[----:B------:R-:W-:Y:S01]  /*6660*/  MOV R3, 0x0 ;  /* 0x0000000000037802 */ /* 0x000fe20000000f00 */
[----:B------:R-:W-:Y:S02]  /*6670*/  HFMA2 R12, -RZ, RZ, 0, 5.9604644775390625e-08 ;  /* 0x00000001ff0c7431 */ /* 0x000fe400000001ff */
[----:B------:R-:W-:Y:S02]  /*6680*/  IMAD.MOV.U32 R8, RZ, RZ, 0x192 ;  /* 0x00000192ff087424 */ /* 0x000fe400078e00ff */
[----:B------:R-:W-:Y:S01]  /*6690*/  IMAD.MOV.U32 R13, RZ, RZ, RZ ;  /* 0x000000ffff0d7224 */ /* 0x000fe200078e00ff */
[----:B------:R-:W5:Y:S01]  /*66a0*/  LDCU.64 UR6, c[0x4][0x78] ;  /* 0x01000f00ff0677ac */ /* 0x000f620008000a00 */
[----:B------:R-:W1:Y:S01]  /*66b0*/  LDC.64 R2, c[0x4][R3] ;  /* 0x0100000003027b82 */ /* 0x000e620000000a00 */
[----:B------:R-:W2:Y:S01]  /*66c0*/  LDCU.64 UR4, c[0x4][0x10] ;  /* 0x01000200ff0477ac */ /* 0x000ea20008000a00 */
[----:B----4-:R-:W-:Y:S01]  /*66d0*/  MOV R5, UR9 ;  /* 0x0000000900057c02 */ /* 0x010fe20008000f00 */
[----:B------:R-:W-:Y:S01]  /*66e0*/  IMAD.U32 R4, RZ, RZ, UR8 ;  /* 0x00000008ff047e24 */ /* 0x000fe2000f8e00ff */
[----:B-----5:R-:W-:Y:S01]  /*66f0*/  MOV R7, UR7 ;  /* 0x0000000700077c02 */ /* 0x020fe20008000f00 */
[----:B------:R-:W-:Y:S01]  /*6700*/  IMAD.U32 R6, RZ, RZ, UR6 ;  /* 0x00000006ff067e24 */ /* 0x000fe2000f8e00ff */
[----:B--2---:R-:W-:Y:S01]  /*6710*/  MOV R11, UR5 ;  /* 0x00000005000b7c02 */ /* 0x004fe20008000f00 */
[----:B------:R-:W-:Y:S02]  /*6720*/  IMAD.U32 R10, RZ, RZ, UR4 ;  /* 0x00000004ff0a7e24 */ /* 0x000fe4000f8e00ff */
[----:B------:R-:W-:Y:S07]  /*6730*/  LEPC R20, `(.L_x_101) ;  /* 0x000000001014794e */ /* 0x000fee0000000000 */
[----:B-1-3--:R-:W-:Y:S05]  /*6740*/  CALL.ABS.NOINC R2 ;  /* 0x0000000002007343 */ /* 0x00afea0003c00000 */
.L_x_101:
[----:B------:R-:W-:Y:S05]  /*6750*/  WARPSYNC.ALL ;  /* 0x0000000000007948 */ /* 0x000fea0003800000 */
[----:B------:R-:W-:Y:S01]  /*6760*/  R2UR UR4, R25 ;  /* 0x00000000190472ca */ /* 0x000fe200000e0000 */
[--C-:B------:R-:W-:Y:S01]  /*6770*/  HADD2.F32 R20, -RZ, R28.reuse.H0_H0 ;  /* 0x2000001cff147230 */ /* 0x100fe20000004100 */
[----:B------:R-:W-:Y:S01]  /*6780*/  ISETP.NE.AND P0, PT, R48, RZ, PT ;  /* 0x000000ff3000720c */ /* 0x000fe20003f05270 */
[----:B------:R-:W-:Y:S01]  /*6790*/  HADD2.F32 R21, -RZ, R28.H1_H1 ;  /* 0x3000001cff157230 */ /* 0x000fe20000004100 */
[----:B------:R-:W-:Y:S01]  /*67a0*/  BSSY.RECONVERGENT B0, `(.L_x_102) ;  /* 0x000004e000007945 */ /* 0x000fe20003800200 */
[--C-:B------:R-:W-:Y:S08]  /*67b0*/  HADD2.F32 R26, -RZ, R29.reuse.H0_H0 ;  /* 0x2000001dff1a7230 */ /* 0x100ff00000004100 */
[----:B------:R-:W1:Y:S02]  /*67c0*/  LDTM.16dp256bit.x4 R4, tmem[UR4] ;  /* 0x00000004000479ee */ /* 0x000e640008120000 */
[C---:B-12---:R-:W-:Y:S01]  /*67d0*/  FMUL R0, R24.reuse, R4 ;  /* 0x0000000418007220 */ /* 0x046fe20000400000 */
[C---:B------:R-:W-:Y:S01]  /*67e0*/  FMUL R4, R24.reuse, R8 ;  /* 0x0000000818047220 */ /* 0x040fe20000400000 */
[C---:B------:R-:W-:Y:S01]  /*67f0*/  FMUL R8, R24.reuse, R12 ;  /* 0x0000000c18087220 */ /* 0x040fe20000400000 */
[C---:B------:R-:W-:Y:S01]  /*6800*/  FMUL R2, R24.reuse, R5 ;  /* 0x0000000518027220 */ /* 0x040fe20000400000 */
[C---:B------:R-:W-:Y:S01]  /*6810*/  FFMA R0, R27.reuse, R20, R0 ;  /* 0x000000141b007223 */ /* 0x040fe20000000000 */
[C---:B------:R-:W-:Y:S01]  /*6820*/  FMUL R12, R24.reuse, R16 ;  /* 0x00000010180c7220 */ /* 0x040fe20000400000 */
[C---:B------:R-:W-:Y:S01]  /*6830*/  FMUL R3, R24.reuse, R6 ;  /* 0x0000000618037220 */ /* 0x040fe20000400000 */
[----:B------:R-:W-:Y:S02]  /*6840*/  HADD2.F32 R16, -RZ, R29.H1_H1 ;  /* 0x3000001dff107230 */ /* 0x000fe40000004100 */
[C---:B------:R-:W-:Y:S01]  /*6850*/  FFMA R2, R27.reuse, R21, R2 ;  /* 0x000000151b027223 */ /* 0x040fe20000000002 */
[C---:B------:R-:W-:Y:S01]  /*6860*/  FMUL R7, R24.reuse, R7 ;  /* 0x0000000718077220 */ /* 0x040fe20000400000 */
[C---:B------:R-:W-:Y:S01]  /*6870*/  FMUL R5, R24.reuse, R9 ;  /* 0x0000000918057220 */ /* 0x040fe20000400000 */
[C---:B------:R-:W-:Y:S01]  /*6880*/  FFMA R3, R27.reuse, R26, R3 ;  /* 0x0000001a1b037223 */ /* 0x040fe20000000003 */
[C---:B------:R-:W-:Y:S01]  /*6890*/  FMUL R9, R24.reuse, R13 ;  /* 0x0000000d18097220 */ /* 0x040fe20000400000 */
[----:B------:R-:W-:Y:S01]  /*68a0*/  FFMA R7, R27, R16, R7 ;  /* 0x000000101b077223 */ /* 0x000fe20000000007 */
[--C-:B------:R-:W-:Y:S02]  /*68b0*/  HADD2.F32 R16, -RZ, R30.reuse.H1_H1 ;  /* 0x3000001eff107230 */ /* 0x100fe40000004100 */
[C---:B------:R-:W-:Y:S01]  /*68c0*/  FMUL R6, R24.reuse, R10 ;  /* 0x0000000a18067220 */ /* 0x040fe20000400000 */
[C---:B------:R-:W-:Y:S01]  /*68d0*/  FMUL R13, R24.reuse, R17 ;  /* 0x00000011180d7220 */ /* 0x040fe20000400000 */
[----:B------:R-:W-:Y:S02]  /*68e0*/  HADD2.F32 R17, -RZ, R30.H0_H0 ;  /* 0x2000001eff117230 */ /* 0x000fe40000004100 */
[C---:B------:R-:W-:Y:S01]  /*68f0*/  FMUL R10, R24.reuse, R14 ;  /* 0x0000000e180a7220 */ /* 0x040fe20000400000 */
[----:B------:R-:W-:Y:S01]  /*6900*/  FMUL R14, R24, R18 ;  /* 0x00000012180e7220 */ /* 0x000fe20000400000 */
[----:B------:R-:W-:Y:S01]  /*6910*/  F2FP.F16.F32.PACK_AB R32, R2, R0 ;  /* 0x000000000220723e */ /* 0x000fe200000000ff */
[--C-:B------:R-:W-:Y:S01]  /*6920*/  HADD2.F32 R18, -RZ, R31.reuse.H0_H0 ;  /* 0x2000001fff127230 */ /* 0x100fe20000004100 */
[----:B------:R-:W-:Y:S01]  /*6930*/  F2FP.F16.F32.PACK_AB R33, R7, R3 ;  /* 0x000000030721723e */ /* 0x000fe200000000ff */
[----:B------:R-:W-:Y:S02]  /*6940*/  HADD2.F32 R0, -RZ, R31.H1_H1 ;  /* 0x3000001fff007230 */ /* 0x000fe40000004100 */
[C---:B------:R-:W-:Y:S01]  /*6950*/  FMUL R11, R24.reuse, R11 ;  /* 0x0000000b180b7220 */ /* 0x040fe20000400000 */
[--C-:B------:R-:W-:Y:S02]  /*6960*/  HADD2.F32 R2, -RZ, R36.reuse.H0_H0 ;  /* 0x20000024ff027230 */ /* 0x100fe40000004100 */
[C---:B------:R-:W-:Y:S01]  /*6970*/  FFMA R4, R27.reuse, R17, R4 ;  /* 0x000000111b047223 */ /* 0x040fe20000000004 */
[----:B------:R-:W-:Y:S02]  /*6980*/  HADD2.F32 R3, -RZ, R36.H1_H1 ;  /* 0x30000024ff037230 */ /* 0x000fe40000004100 */
[C---:B------:R-:W-:Y:S01]  /*6990*/  FFMA R5, R27.reuse, R16, R5 ;  /* 0x000000101b057223 */ /* 0x040fe20000000005 */
[C---:B------:R-:W-:Y:S01]  /*69a0*/  FFMA R6, R27.reuse, R18, R6 ;  /* 0x000000121b067223 */ /* 0x040fe20000000006 */
[C---:B------:R-:W-:Y:S01]  /*69b0*/  FFMA R11, R27.reuse, R0, R11 ;  /* 0x000000001b0b7223 */ /* 0x040fe2000000000b */
[--C-:B------:R-:W-:Y:S02]  /*69c0*/  HADD2.F32 R7, -RZ, R37.reuse.H0_H0 ;  /* 0x20000025ff077230 */ /* 0x100fe40000004100 */
[C---:B------:R-:W-:Y:S01]  /*69d0*/  FFMA R8, R27.reuse, R2, R8 ;  /* 0x000000021b087223 */ /* 0x040fe20000000008 */
[----:B------:R-:W-:Y:S02]  /*69e0*/  HADD2.F32 R0, -RZ, R37.H1_H1 ;  /* 0x30000025ff007230 */ /* 0x000fe40000004100 */
[----:B------:R-:W-:Y:S01]  /*69f0*/  FFMA R9, R27, R3, R9 ;  /* 0x000000031b097223 */ /* 0x000fe20000000009 */
[C---:B------:R-:W-:Y:S01]  /*6a00*/  FMUL R15, R24.reuse, R15 ;  /* 0x0000000f180f7220 */ /* 0x040fe20000400000 */
[--C-:B------:R-:W-:Y:S01]  /*6a10*/  HADD2.F32 R2, -RZ, R38.reuse.H0_H0 ;  /* 0x20000026ff027230 */ /* 0x100fe20000004100 */
[----:B------:R-:W-:Y:S01]  /*6a20*/  F2FP.F16.F32.PACK_AB R34, R5, R4 ;  /* 0x000000040522723e */ /* 0x000fe200000000ff */
[----:B------:R-:W-:Y:S02]  /*6a30*/  HADD2.F32 R3, -RZ, R38.H1_H1 ;  /* 0x30000026ff037230 */ /* 0x000fe40000004100 */
[C---:B------:R-:W-:Y:S01]  /*6a40*/  FFMA R10, R27.reuse, R7, R10 ;  /* 0x000000071b0a7223 */ /* 0x040fe2000000000a */
[--C-:B------:R-:W-:Y:S02]  /*6a50*/  HADD2.F32 R4, -RZ, R39.reuse.H0_H0 ;  /* 0x20000027ff047230 */ /* 0x100fe40000004100 */
[C---:B------:R-:W-:Y:S01]  /*6a60*/  FFMA R15, R27.reuse, R0, R15 ;  /* 0x000000001b0f7223 */ /* 0x040fe2000000000f */
[----:B------:R-:W-:Y:S02]  /*6a70*/  HADD2.F32 R5, -RZ, R39.H1_H1 ;  /* 0x30000027ff057230 */ /* 0x000fe40000004100 */
[----:B------:R-:W-:Y:S01]  /*6a80*/  FMUL R19, R24, R19 ;  /* 0x0000001318137220 */ /* 0x000fe20000400000 */
[C---:B------:R-:W-:Y:S01]  /*6a90*/  FFMA R12, R27.reuse, R2, R12 ;  /* 0x000000021b0c7223 */ /* 0x040fe2000000000c */
[C---:B------:R-:W-:Y:S01]  /*6aa0*/  FFMA R13, R27.reuse, R3, R13 ;  /* 0x000000031b0d7223 */ /* 0x040fe2000000000d */
[C---:B------:R-:W-:Y:S01]  /*6ab0*/  FFMA R14, R27.reuse, R4, R14 ;  /* 0x000000041b0e7223 */ /* 0x040fe2000000000e */
[----:B------:R-:W-:Y:S01]  /*6ac0*/  FFMA R19, R27, R5, R19 ;  /* 0x000000051b137223 */ /* 0x000fe20000000013 */
[----:B------:R-:W-:Y:S02]  /*6ad0*/  F2FP.F16.F32.PACK_AB R35, R11, R6 ;  /* 0x000000060b23723e */ /* 0x000fe400000000ff */
[----:B------:R-:W-:Y:S02]  /*6ae0*/  F2FP.F16.F32.PACK_AB R8, R9, R8 ;  /* 0x000000080908723e */ /* 0x000fe400000000ff */
[----:B------:R-:W-:Y:S01]  /*6af0*/  F2FP.F16.F32.PACK_AB R9, R15, R10 ;  /* 0x0000000a0f09723e */ /* 0x000fe200000000ff */
[----:B------:R1:W-:Y:S01]  /*6b00*/  STSM.16.M88.4 [R69+0x200], R32 ;  /* 0x0002002045007844 */ /* 0x0003e20000000200 */
[----:B------:R-:W-:Y:S02]  /*6b10*/  F2FP.F16.F32.PACK_AB R10, R13, R12 ;  /* 0x0000000c0d0a723e */ /* 0x000fe400000000ff */
[----:B------:R-:W-:Y:S05]  /*6b20*/  F2FP.F16.F32.PACK_AB R11, R19, R14 ;  /* 0x0000000e130b723e */ /* 0x000fea00000000ff */
[----:B------:R1:W-:Y:S01]  /*6b30*/  STSM.16.M88.4 [R68+0x200], R8 ;  /* 0x0002000844007844 */ /* 0x0003e20000000200 */
[----:B------:R-:W-:Y:S01]  /*6b40*/  @!PT LDS RZ, [RZ] ;  /* 0x00000000fffff984 */ /* 0x000fe20000000800 */
[----:B------:R-:W-:Y:S01]  /*6b50*/  @!PT LDS RZ, [RZ] ;  /* 0x00000000fffff984 */ /* 0x000fe20000000800 */
[----:B------:R-:W-:Y:S01]  /*6b60*/  @!PT LDS RZ, [RZ] ;  /* 0x00000000fffff984 */ /* 0x000fe20000000800 */
[----:B------:R-:W-:Y:S01]  /*6b70*/  @!PT LDS RZ, [RZ] ;  /* 0x00000000fffff984 */ /* 0x000fe20000000800 */
[----:B------:R2:W-:Y:S07]  /*6b80*/  MEMBAR.ALL.CTA ;  /* 0x0000000000007992 */ /* 0x0005ee0000008000 */
[----:B--2---:R-:W2:Y:S02]  /*6b90*/  FENCE.VIEW.ASYNC.S ;  /* 0x00000000000073c6 */ /* 0x004ea40000000000 */
[----:B--2---:R-:W-:Y:S06]  /*6ba0*/  BAR.SYNC.DEFER_BLOCKING 0x1, 0x80 ;  /* 0x0042000000007b1d */ /* 0x004fec0000010000 */
[----:B------:R-:W-:Y:S05]  /*6bb0*/  @P0 BRA `(.L_x_103) ;  /* 0x0000000000300947 */ /* 0x000fea0003800000 */
[----:B------:R-:W2:Y:S01]  /*6bc0*/  LDCU.64 UR6, c[0x0][0x348] ;  /* 0x00006900ff0677ac */ /* 0x000ea20008000a00 */
[----:B------:R-:W-:Y:S02]  /*6bd0*/  R2UR UR42, R65 ;  /* 0x00000000412a72ca */ /* 0x000fe400000e0000 */
[----:B------:R-:W-:Y:S01]  /*6be0*/  R2UR UR43, R63 ;  /* 0x000000003f2b72ca */ /* 0x000fe200000e0000 */
[----:B------:R-:W-:Y:S01]  /*6bf0*/  UIADD3 UR4, UPT, UPT, UR48, 0x200, URZ ;  /* 0x0000020030047890 */ /* 0x000fe2000fffe0ff */
[----:B------:R-:W-:Y:S05]  /*6c00*/  R2UR UR44, R64 ;  /* 0x00000000402c72ca */ /* 0x000fea00000e0000 */
[----:B------:R-:W-:Y:S05]  /*6c10*/  IMAD.U32 R61, RZ, RZ, UR4 ;  /* 0x00000004ff3d7e24 */ /* 0x000fea000f8e00ff */
[----:B------:R-:W-:Y:S01]  /*6c20*/  R2UR UR40, R61 ;  /* 0x000000003d2872ca */ /* 0x000fe200000e0000 */
[----:B--2---:R-:W-:Y:S04]  /*6c30*/  UIADD3 UR4, UP0, UPT, UR6, 0x680, URZ ;  /* 0x0000068006047890 */ /* 0x004fe8000ff1e0ff */
[----:B------:R-:W-:Y:S09]  /*6c40*/  UIADD3.X UR5, UPT, UPT, URZ, UR7, URZ, UP0, !UPT ;  /* 0x00000007ff057290 */ /* 0x000ff200087fe4ff */
[----:B------:R2:W-:Y:S01]  /*6c50*/  UTMASTG.4D.IM2COL [UR40], [UR4] ;  /* 0x00000028040073b5 */ /* 0x0005e20008058000 */
[----:B------:R0:W-:Y:S01]  /*6c60*/  UTMACMDFLUSH ;  /* 0x00000000000079b7 */ /* 0x0001e20000000000 */
[----:B--2---:R-:W-:Y:S04]  /*6c70*/  DEPBAR.LE SB0, 0x1 ;  /* 0x000080400000791a */ /* 0x004fe80000000000 */
.L_x_103:
[----:B------:R-:W-:Y:S05]  /*6c80*/  BSYNC.RECONVERGENT B0 ;  /* 0x0000000000007941 */ /* 0x000fea0003800200 */
.L_x_102:
[----:B------:R-:W-:Y:S01]  /*6c90*/  BAR.SYNC.DEFER_BLOCKING 0x1, 0x80 ;  /* 0x0042000000007b1d */ /* 0x000fe20000010000 */
[----:B------:R-:W-:Y:S01]  /*6ca0*/  ISETP.NE.AND P1, PT, R67, RZ, PT ;  /* 0x000000ff4300720c */ /* 0x000fe20003f25270 */
[----:B------:R-:W-:Y:S01]  /*6cb0*/  UISETP.NE.AND UP0, UPT, UR52, URZ, UPT ;  /* 0x000000ff3400728c */ /* 0x000fe2000bf05270 */
[----:B------:R-:W-:Y:S11]  /*6cc0*/  LEA R4, R71, UR48, 0x3 ;  /* 0x0000003047047c11 */ /* 0x000ff6000f8e18ff */
[----:B------:R-:W-:Y:S01]  /*6cd0*/  @P1 SHF.L.U32 R3, R46, 0x1f, RZ ;  /* 0x0000001f2e031819 */ /* 0x000fe200000006ff */
[----:B------:R-:W-:Y:S06]  /*6ce0*/  BRA.U !UP0, `(.L_x_104) ;  /* 0x0000000108247547 */ /* 0x000fec000b800000 */
[----:B------:R-:W2:Y:S01]  /*6cf0*/  S2R R0, SR_CgaCtaId ;  /* 0x0000000000007919 */ /* 0x000ea20000008800 */
[----:B------:R-:W-:Y:S01]  /*6d00*/  IMAD.U32 R2, RZ, RZ, UR49 ;  /* 0x00000031ff027e24 */ /* 0x000fe2000f8e00ff */
[----:B------:R-:W-:Y:S04]  /*6d10*/  UIADD3 UR4, UPT, UPT, UR49, 0x1, URZ ;  /* 0x0000000131047890 */ /* 0x000fe8000fffe0ff */
[----:B------:R-:W-:Y:S01]  /*6d20*/  @P1 LEA R2, R2, UR48, 0x3 ;  /* 0x0000003002021c11 */ /* 0x000fe2000f8e18ff */
[----:B------:R-:W-:Y:S04]  /*6d30*/  UISETP.NE.AND UP0, UPT, UR4, 0x4, UPT ;  /* 0x000000040400788c */ /* 0x000fe8000bf05270 */
[----:B------:R-:W-:Y:S01]  /*6d40*/  @P1 VIADD R2, R2, 0xa0 ;  /* 0x000000a002021836 */ /* 0x000fe20000000000 */
[----:B------:R-:W-:Y:S04]  /*6d50*/  USEL UR49, UR4, URZ, UP0 ;  /* 0x000000ff04317287 */ /* 0x000fe80008000000 */
[----:B--2---:R-:W-:Y:S04]  /*6d60*/  @P1 PRMT R0, R0, 0x654, R2 ;  /* 0x0000065400001816 */ /* 0x004fe80000000002 */
[----:B------:R2:W-:Y:S04]  /*6d70*/  @P1 SYNCS.ARRIVE.TRANS64.RED.A1T0 RZ, [R0+URZ], RZ ;  /* 0x000000ff00ff19a7 */ /* 0x0005e800081004ff */
.L_x_104:
[----:B------:R-:W4:Y:S01]  /*6d80*/  @P1 SYNCS.PHASECHK.TRANS64.TRYWAIT P0, [R4+URZ+0x80], R3 ;  /* 0x00008003040015a7 */ /* 0x000f2200080011ff */
[----:B------:R-:W-:Y:S01]  /*6d90*/  BSSY B1, `(.L_x_105) ;  /* 0x0000013000017945 */ /* 0x000fe20003800000 */
[----:B----4-:R-:W-:Y:S03]  /*6da0*/  @P1 SEL R73, RZ, 0x1, !P0 ;  /* 0x00000001ff491807 */ /* 0x010fe60004000000 */
[----:B------:R-:W-:Y:S05]  /*6db0*/  @!P1 BRA `(.L_x_106) ;  /* 0x0000000000409947 */ /* 0x000fea0003800000 */
[----:B------:R-:W-:Y:S01]  /*6dc0*/  ISETP.NE.AND P1, PT, R74, RZ, PT ;  /* 0x000000ff4a00720c */ /* 0x000fe20003f25270 */
[----:B------:R-:W-:Y:S01]  /*6dd0*/  BSSY B0, `(.L_x_107) ;  /* 0x0000009000007945 */ /* 0x000fe20003800000 */
[----:B------:R-:W-:Y:S11]  /*6de0*/  ISETP.NE.AND P0, PT, R73, RZ, PT ;  /* 0x000000ff4900720c */ /* 0x000ff60003f05270 */
[----:B------:R-:W-:Y:S05]  /*6df0*/  @P1 IMAD R3, R71, 0x1000, R72 ;  /* 0x0000100047031824 */ /* 0x000fea00078e0248 */
[----:B------:R-:W-:Y:S05]  /*6e00*/  @P1 IADD3 R2, PT, PT, R3, UR48, RZ ;  /* 0x0000003003021c10 */ /* 0x000fea000fffe0ff */
[----:B------:R-:W-:Y:S01]  /*6e10*/  @P1 IMAD.IADD R2, R62, 0x1, R2 ;  /* 0x000000013e021824 */ /* 0x000fe200078e0202 */
[----:B------:R-:W-:Y:S06]  /*6e20*/  @P0 BRA `(.L_x_108) ;  /* 0x00000000000c0947 */ /* 0x000fec0003800000 */
[----:B--2---:R-:W-:Y:S04]  /*6e30*/  SHF.L.U32 R0, R46, 0x1f, RZ ;  /* 0x0000001f2e007819 */ /* 0x004fe800000006ff */
[----:B------:R-:W2:Y:S02]  /*6e40*/  SYNCS.PHASECHK.TRANS64.TRYWAIT P0, [R4+URZ+0x80], R0 ;  /* 0x00008000040075a7 */ /* 0x000ea400080011ff */
[----:B--2---:R-:W-:Y:S05]  /*6e50*/  @!P0 BRA `(.L_x_109) ;  /* 0x0000002400a88947 */ /* 0x004fea0003800000 */
.L_x_108:
[----:B------:R-:W-:Y:S05]  /*6e60*/  BSYNC B0 ;  /* 0x0000000000007941 */ /* 0x000fea0003800000 */
.L_x_107:
[----:B------:R-:W-:Y:S02]  /*6e70*/  ISETP.NE.AND P0, PT, R74, RZ, PT ;  /* 0x000000ff4a00720c */ /* 0x000fe40003f05270 */
[----:B------:R-:W-:Y:S11]  /*6e80*/  IADD3 R71, PT, PT, R71, 0x1, RZ ;  /* 0x0000000147477810 */ /* 0x000ff60007ffe0ff */
[----:B------:R-:W-:Y:S05]  /*6e90*/  @P0 WARPSYNC.ALL ;  /* 0x0000000000000948 */ /* 0x000fea0003800000 */
[----:B------:R4:W1:Y:S04]  /*6ea0*/  @P0 LDSM.16.M88.4 R28, [R3+UR48+0x200] ;  /* 0x00020030031c083b */ /* 0x0008680008000200 */
[----:B------:R4:W1:Y:S02]  /*6eb0*/  @P0 LDSM.16.M88.4 R36, [R2+0x200] ;  /* 0x000200000224083b */ /* 0x0008640000000200 */
.L_x_106:
[----:B------:R-:W-:Y:S05]  /*6ec0*/  BSYNC B1 ;  /* 0x0000000000017941 */ /* 0x000fea0003800000 */
.L_x_105:
[----:B--2---:R-:W-:Y:S05]  /*6ed0*/  VIADD R0, R25, 0x20 ;  /* 0x0000002019007836 */ /* 0x004fea0000000000 */
[----:B------:R-:W-:Y:S04]  /*6ee0*/  SHF.R.U32.HI R0, RZ, 0x15, R0 ;  /* 0x00000015ff007819 */ /* 0x000fe80000011600 */
[----:B------:R-:W-:Y:S11]  /*6ef0*/  LOP3.LUT P0, RZ, R0, 0x3, R50, 0x48, !PT ;  /* 0x0000000300ff7812 */ /* 0x000ff60007804832 */
[----:B------:R-:W-:Y:S02]  /*6f00*/  @!UPT UIADD3 URZ, UPT, UPT, URZ, URZ, URZ ;  /* 0x000000fffffff290 */ /* 0x000fe4000fffe0ff */
[----:B------:R-:W-:Y:S05]  /*6f10*/  @!P0 BRA `(.L_x_110) ;  /* 0x0000000000408947 */ /* 0x000fea0003800000 */
[----:B------:R-:W2:Y:S01]  /*6f20*/  LDCU.64 UR8, c[0x4][0x70] ;  /* 0x01000e00ff0877ac */ /* 0x000ea20008000a00 */
[----:B----4-:R-:W-:Y:S01]  /*6f30*/  MOV R3, 0x0 ;  /* 0x0000000000037802 */ /* 0x010fe20000000f00 */
[----:B------:R-:W-:Y:S02]  /*6f40*/  HFMA2 R12, -RZ, RZ, 0, 5.9604644775390625e-08 ;  /* 0x00000001ff0c7431 */ /* 0x000fe400000001ff */
[----:B-1----:R-:W-:Y:S02]  /*6f50*/  IMAD.MOV.U32 R8, RZ, RZ, 0x192 ;  /* 0x00000192ff087424 */ /* 0x002fe400078e00ff */
[----:B------:R-:W-:Y:S01]  /*6f60*/  IMAD.MOV.U32 R13, RZ, RZ, RZ ;  /* 0x000000ffff0d7224 */ /* 0x000fe200078e00ff */
[----:B------:R-:W1:Y:S01]  /*6f70*/  LDCU.64 UR6, c[0x4][0x78] ;  /* 0x01000f00ff0677ac */ /* 0x000e620008000a00 */
[----:B------:R-:W4:Y:S01]  /*6f80*/  LDC.64 R2, c[0x4][R3] ;  /* 0x0100000003027b82 */ /* 0x000f220000000a00 */
[----:B------:R-:W5:Y:S01]  /*6f90*/  LDCU.64 UR4, c[0x4][0x10] ;  /* 0x01000200ff0477ac */ /* 0x000f620008000a00 */
[----:B--2---:R-:W-:Y:S01]  /*6fa0*/  MOV R5, UR9 ;  /* 0x0000000900057c02 */ /* 0x004fe20008000f00 */
[----:B------:R-:W-:Y:S01]  /*6fb0*/  IMAD.U32 R4, RZ, RZ, UR8 ;  /* 0x00000008ff047e24 */ /* 0x000fe2000f8e00ff */
[----:B-1----:R-:W-:Y:S01]  /*6fc0*/  MOV R7, UR7 ;  /* 0x0000000700077c02 */ /* 0x002fe20008000f00 */
[----:B------:R-:W-:Y:S01]  /*6fd0*/  IMAD.U32 R6, RZ, RZ, UR6 ;  /* 0x00000006ff067e24 */ /* 0x000fe2000f8e00ff */
[----:B-----5:R-:W-:Y:S01]  /*6fe0*/  MOV R11, UR5 ;  /* 0x00000005000b7c02 */ /* 0x020fe20008000f00 */
[----:B------:R-:W-:Y:S02]  /*6ff0*/  IMAD.U32 R10, RZ, RZ, UR4 ;  /* 0x00000004ff0a7e24 */ /* 0x000fe4000f8e00ff */
[----:B------:R-:W-:Y:S07]  /*7000*/  LEPC R20, `(.L_x_110) ;  /* 0x000000001014794e */ /* 0x000fee0000000000 */
[----:B---34-:R-:W-:Y:S05]  /*7010*/  CALL.ABS.NOINC R2 ;  /* 0x0000000002007343 */ /* 0x018fea0003c00000 */
.L_x_110:
[----:B------:R-:W-:Y:S01]  /*7020*/  ISETP.NE.AND P6, PT, R67, RZ, PT ;  /* 0x000000ff4300720c */ /* 0x000fe20003fc5270 */
[----:B------:R-:W-:Y:S05]  /*7030*/  WARPSYNC.ALL ;  /* 0x0000000000007948 */ /* 0x000fea0003800000 */
[----:B------:R-:W-:Y:S01]  /*7040*/  R2UR UR4, R25 ;  /* 0x00000000190472ca */ /* 0x000fe200000e0000 */
[--C-:B-1--4-:R-:W-:Y:S01]  /*7050*/  HADD2.F32 R3, -RZ, R28.reuse.H0_H0 ;  /* 0x2000001cff037230 */ /* 0x112fe20000004100 */
[----:B------:R-:W1:Y:S01]  /*7060*/  S2R R75, SR_CgaCtaId ;  /* 0x00000000004b7919 */ /* 0x000e620000008800 */
[--C-:B------:R-:W-:Y:S01]  /*7070*/  HADD2.F32 R20, -RZ, R29.reuse.H0_H0 ;  /* 0x2000001dff147230 */ /* 0x100fe20000004100 */
[----:B------:R-:W-:Y:S01]  /*7080*/  ISETP.NE.AND P0, PT, R48, RZ, PT ;  /* 0x000000ff3000720c */ /* 0x000fe20003f05270 */
[----:B------:R-:W-:Y:S01]  /*7090*/  HADD2.F32 R21, -RZ, R29.H1_H1 ;  /* 0x3000001dff157230 */ /* 0x000fe20000004100 */
[----:B------:R-:W-:Y:S07]  /*70a0*/  BSSY.RECONVERGENT B0, `(.L_x_111) ;  /* 0x0000052000007945 */ /* 0x000fee0003800200 */
[----:B------:R-:W2:Y:S02]  /*70b0*/  LDTM.16dp256bit.x4 R4, tmem[UR4+0x20] ;  /* 0x00002004000479ee */ /* 0x000ea40008120000 */
[C---:B--2---:R-:W-:Y:S01]  /*70c0*/  FMUL R0, R24.reuse, R4 ;  /* 0x0000000418007220 */ /* 0x044fe20000400000 */
[----:B------:R-:W-:Y:S02]  /*70d0*/  HADD2.F32 R4, -RZ, R28.H1_H1 ;  /* 0x3000001cff047230 */ /* 0x000fe40000004100 */
[C---:B------:R-:W-:Y:S01]  /*70e0*/  FMUL R2, R24.reuse, R5 ;  /* 0x0000000518027220 */ /* 0x040fe20000400000 */
[C---:B------:R-:W-:Y:S01]  /*70f0*/  FMUL R7, R24.reuse, R7 ;  /* 0x0000000718077220 */ /* 0x040fe20000400000 */
[C---:B------:R-:W-:Y:S01]  /*7100*/  FFMA R0, R27.reuse, R3, R0 ;  /* 0x000000031b007223 */ /* 0x040fe20000000000 */
[C---:B------:R-:W-:Y:S01]  /*7110*/  FMUL R3, R24.reuse, R6 ;  /* 0x0000000618037220 */ /* 0x040fe20000400000 */
[C---:B------:R-:W-:Y:S01]  /*7120*/  FFMA R2, R27.reuse, R4, R2 ;  /* 0x000000041b027223 */ /* 0x040fe20000000002 */
[C---:B------:R-:W-:Y:S01]  /*7130*/  FMUL R4, R24.reuse, R8 ;  /* 0x0000000818047220 */ /* 0x040fe20000400000 */
[----:B------:R-:W-:Y:S01]  /*7140*/  FMUL R8, R24, R12 ;  /* 0x0000000c18087220 */ /* 0x000fe20000400000 */
[C---:B------:R-:W-:Y:S01]  /*7150*/  FFMA R3, R27.reuse, R20, R3 ;  /* 0x000000141b037223 */ /* 0x040fe20000000003 */
[----:B------:R-:W-:Y:S01]  /*7160*/  FFMA R7, R27, R21, R7 ;  /* 0x000000151b077223 */ /* 0x000fe20000000007 */
[----:B------:R-:W-:Y:S01]  /*7170*/  F2FP.F16.F32.PACK_AB R32, R2, R0 ;  /* 0x000000000220723e */ /* 0x000fe200000000ff */
[C---:B------:R-:W-:Y:S01]  /*7180*/  FMUL R12, R24.reuse, R16 ;  /* 0x00000010180c7220 */ /* 0x040fe20000400000 */
[--C-:B------:R-:W-:Y:S02]  /*7190*/  HADD2.F32 R16, -RZ, R30.reuse.H0_H0 ;  /* 0x2000001eff107230 */ /* 0x100fe40000004100 */
[C---:B------:R-:W-:Y:S01]  /*71a0*/  FMUL R5, R24.reuse, R9 ;  /* 0x0000000918057220 */ /* 0x040fe20000400000 */
[----:B------:R-:W-:Y:S01]  /*71b0*/  F2FP.F16.F32.PACK_AB R33, R7, R3 ;  /* 0x000000030721723e */ /* 0x000fe200000000ff */
[----:B------:R-:W-:Y:S02]  /*71c0*/  HADD2.F32 R0, -RZ, R30.H1_H1 ;  /* 0x3000001eff007230 */ /* 0x000fe40000004100 */
[C---:B------:R-:W-:Y:S01]  /*71d0*/  FMUL R6, R24.reuse, R10 ;  /* 0x0000000a18067220 */ /* 0x040fe20000400000 */
[--C-:B------:R-:W-:Y:S02]  /*71e0*/  HADD2.F32 R2, -RZ, R31.reuse.H0_H0 ;  /* 0x2000001fff027230 */ /* 0x100fe40000004100 */
[C---:B------:R-:W-:Y:S01]  /*71f0*/  FMUL R11, R24.reuse, R11 ;  /* 0x0000000b180b7220 */ /* 0x040fe20000400000 */
[----:B------:R-:W-:Y:S02]  /*7200*/  HADD2.F32 R3, -RZ, R31.H1_H1 ;  /* 0x3000001fff037230 */ /* 0x000fe40000004100 */
[C---:B------:R-:W-:Y:S01]  /*7210*/  FFMA R4, R27.reuse, R16, R4 ;  /* 0x000000101b047223 */ /* 0x040fe20000000004 */
[C---:B------:R-:W-:Y:S01]  /*7220*/  FFMA R5, R27.reuse, R0, R5 ;  /* 0x000000001b057223 */ /* 0x040fe20000000005 */
[C---:B------:R-:W-:Y:S01]  /*7230*/  FFMA R6, R27.reuse, R2, R6 ;  /* 0x000000021b067223 */ /* 0x040fe20000000006 */
[--C-:B------:R-:W-:Y:S02]  /*7240*/  HADD2.F32 R0, -RZ, R36.reuse.H0_H0 ;  /* 0x20000024ff007230 */ /* 0x100fe40000004100 */
[----:B------:R-:W-:Y:S01]  /*7250*/  FFMA R11, R27, R3, R11 ;  /* 0x000000031b0b7223 */ /* 0x000fe2000000000b */
[----:B------:R-:W-:Y:S01]  /*7260*/  HADD2.F32 R2, -RZ, R36.H1_H1 ;  /* 0x30000024ff027230 */ /* 0x000fe20000004100 */
[----:B------:R-:W-:Y:S01]  /*7270*/  F2FP.F16.F32.PACK_AB R34, R5, R4 ;  /* 0x000000040522723e */ /* 0x000fe200000000ff */
[C---:B------:R-:W-:Y:S01]  /*7280*/  FMUL R9, R24.reuse, R13 ;  /* 0x0000000d18097220 */ /* 0x040fe20000400000 */
[--C-:B------:R-:W-:Y:S01]  /*7290*/  HADD2.F32 R3, -RZ, R37.reuse.H0_H0 ;  /* 0x20000025ff037230 */ /* 0x100fe20000004100 */
[----:B------:R-:W-:Y:S01]  /*72a0*/  F2FP.F16.F32.PACK_AB R35, R11, R6 ;  /* 0x000000060b23723e */ /* 0x000fe200000000ff */
[C---:B------:R-:W-:Y:S01]  /*72b0*/  FMUL R10, R24.reuse, R14 ;  /* 0x0000000e180a7220 */ /* 0x040fe20000400000 */
[C---:B------:R-:W-:Y:S01]  /*72c0*/  FFMA R8, R27.reuse, R0, R8 ;  /* 0x000000001b087223 */ /* 0x040fe20000000008 */
[C---:B------:R-:W-:Y:S01]  /*72d0*/  FFMA R9, R27.reuse, R2, R9 ;  /* 0x000000021b097223 */ /* 0x040fe20000000009 */
[----:B------:R-:W-:Y:S01]  /*72e0*/  HADD2.F32 R0, -RZ, R37.H1_H1 ;  /* 0x30000025ff007230 */ /* 0x000fe20000004100 */
[----:B------:R2:W-:Y:S01]  /*72f0*/  STSM.16.M88.4 [R69+0x1200], R32 ;  /* 0x0012002045007844 */ /* 0x0005e20000000200 */
[----:B------:R-:W-:Y:S01]  /*7300*/  FFMA R10, R27, R3, R10 ;  /* 0x000000031b0a7223 */ /* 0x000fe2000000000a */
[C---:B------:R-:W-:Y:S01]  /*7310*/  FMUL R15, R24.reuse, R15 ;  /* 0x0000000f180f7220 */ /* 0x040fe20000400000 */
[----:B------:R-:W-:Y:S01]  /*7320*/  F2FP.F16.F32.PACK_AB R8, R9, R8 ;  /* 0x000000080908723e */ /* 0x000fe200000000ff */
[--C-:B------:R-:W-:Y:S02]  /*7330*/  HADD2.F32 R2, -RZ, R38.reuse.H0_H0 ;  /* 0x20000026ff027230 */ /* 0x100fe40000004100 */
[C---:B------:R-:W-:Y:S01]  /*7340*/  FMUL R13, R24.reuse, R17 ;  /* 0x00000011180d7220 */ /* 0x040fe20000400000 */
[----:B------:R-:W-:Y:S02]  /*7350*/  HADD2.F32 R3, -RZ, R38.H1_H1 ;  /* 0x30000026ff037230 */ /* 0x000fe40000004100 */
[C---:B------:R-:W-:Y:S01]  /*7360*/  FMUL R14, R24.reuse, R18 ;  /* 0x00000012180e7220 */ /* 0x040fe20000400000 */
[--C-:B------:R-:W-:Y:S02]  /*7370*/  HADD2.F32 R4, -RZ, R39.reuse.H0_H0 ;  /* 0x20000027ff047230 */ /* 0x100fe40000004100 */
[C---:B------:R-:W-:Y:S01]  /*7380*/  FFMA R15, R27.reuse, R0, R15 ;  /* 0x000000001b0f7223 */ /* 0x040fe2000000000f */
[----:B------:R-:W-:Y:S01]  /*7390*/  MOV R0, UR49 ;  /* 0x0000003100007c02 */ /* 0x000fe20008000f00 */
        /* <DEDUP_REMOVED lines=8> */
[----:B------:R-:W-:Y:S02]  /*7420*/  F2FP.F16.F32.PACK_AB R11, R19, R14 ;  /* 0x0000000e130b723e */ /* 0x000fe400000000ff */
[----:B------:R-:W-:Y:S02]  /*7430*/  @P6 LEA R0, R0, UR48, 0x3 ;  /* 0x0000003000006c11 */ /* 0x000fe4000f8e18ff */
[----:B------:R-:W-:Y:S01]  /*7440*/  LEA R2, R71, UR48, 0x3 ;  /* 0x0000003047027c11 */ /* 0x000fe2000f8e18ff */
[----:B------:R2:W-:Y:S01]  /*7450*/  STSM.16.M88.4 [R68+0x1200], R8 ;  /* 0x0012000844007844 */ /* 0x0005e20000000200 */
[----:B------:R-:W-:Y:S02]  /*7460*/  @P6 IADD3 R0, PT, PT, R0, 0xa0, RZ ;  /* 0x000000a000006810 */ /* 0x000fe40007ffe0ff */
[----:B------:R-:W-:Y:S01]  /*7470*/  @P6 SHF.L.U32 R3, R46, 0x1f, RZ ;  /* 0x0000001f2e036819 */ /* 0x000fe200000006ff */
[----:B------:R-:W-:Y:S01]  /*7480*/  @!PT LDS RZ, [RZ] ;  /* 0x00000000fffff984 */ /* 0x000fe20000000800 */
[----:B------:R-:W-:Y:S01]  /*7490*/  @!PT LDS RZ, [RZ] ;  /* 0x00000000fffff984 */ /* 0x000fe20000000800 */
[----:B------:R-:W-:Y:S01]  /*74a0*/  @!PT LDS RZ, [RZ] ;  /* 0x00000000fffff984 */ /* 0x000fe20000000800 */
[----:B------:R-:W-:Y:S01]  /*74b0*/  @!PT LDS RZ, [RZ] ;  /* 0x00000000fffff984 */ /* 0x000fe20000000800 */
[----:B------:R4:W-:Y:S06]  /*74c0*/  MEMBAR.ALL.CTA ;  /* 0x0000000000007992 */ /* 0x0009ec0000008000 */
[----:B----4-:R-:W4:Y:S01]  /*74d0*/  FENCE.VIEW.ASYNC.S ;  /* 0x00000000000073c6 */ /* 0x010f220000000000 */
[----:B-1----:R-:W-:Y:S01]  /*74e0*/  @P6 PRMT R0, R75, 0x654, R0 ;  /* 0x000006544b006816 */ /* 0x002fe20000000000 */
[----:B----4-:R-:W-:Y:S06]  /*74f0*/  BAR.SYNC.DEFER_BLOCKING 0x1, 0x80 ;  /* 0x0042000000007b1d */ /* 0x010fec0000010000 */
[----:B------:R-:W-:Y:S05]  /*7500*/  @P0 BRA `(.L_x_112) ;  /* 0x00000000002c0947 */ /* 0x000fea0003800000 */
[----:B------:R-:W1:Y:S01]  /*7510*/  LDCU.64 UR6, c[0x0][0x348] ;  /* 0x00006900ff0677ac */ /* 0x000e620008000a00 */
[----:B------:R-:W-:Y:S02]  /*7520*/  R2UR UR10, R65 ;  /* 0x00000000410a72ca */ /* 0x000fe400000e0000 */
[----:B------:R-:W-:Y:S01]  /*7530*/  R2UR UR11, R63 ;  /* 0x000000003f0b72ca */ /* 0x000fe200000e0000 */
[----:B------:R-:W-:Y:S01]  /*7540*/  UIADD3 UR9, UPT, UPT, UR41, 0x20, URZ ;  /* 0x0000002029097890 */ /* 0x000fe2000fffe0ff */
[----:B------:R-:W-:Y:S01]  /*7550*/  R2UR UR12, R64 ;  /* 0x00000000400c72ca */ /* 0x000fe200000e0000 */
[----:B------:R-:W-:Y:S02]  /*7560*/  UIADD3 UR8, UPT, UPT, UR48, 0x1200, URZ ;  /* 0x0000120030087890 */ /* 0x000fe4000fffe0ff */
[----:B-1----:R-:W-:Y:S04]  /*7570*/  UIADD3 UR4, UP0, UPT, UR6, 0x680, URZ ;  /* 0x0000068006047890 */ /* 0x002fe8000ff1e0ff */
[----:B------:R-:W-:Y:S09]  /*7580*/  UIADD3.X UR5, UPT, UPT, URZ, UR7, URZ, UP0, !UPT ;  /* 0x00000007ff057290 */ /* 0x000ff200087fe4ff */
[----:B------:R1:W-:Y:S01]  /*7590*/  UTMASTG.4D.IM2COL [UR8], [UR4] ;  /* 0x00000008040073b5 */ /* 0x0003e20008058000 */
[----:B------:R0:W-:Y:S01]  /*75a0*/  UTMACMDFLUSH ;  /* 0x00000000000079b7 */ /* 0x0001e20000000000 */
[----:B-1----:R-:W-:Y:S04]  /*75b0*/  DEPBAR.LE SB0, 0x1 ;  /* 0x000080400000791a */ /* 0x002fe80000000000 */
.L_x_112:
[----:B------:R-:W-:Y:S05]  /*75c0*/  BSYNC.RECONVERGENT B0 ;  /* 0x0000000000007941 */ /* 0x000fea0003800200 */
.L_x_111:
[----:B------:R-:W-:Y:S01]  /*75d0*/  BAR.SYNC.DEFER_BLOCKING 0x1, 0x80 ;  /* 0x0042000000007b1d */ /* 0x000fe20000010000 */
[----:B------:R-:W-:Y:S04]  /*75e0*/  UIADD3 UR4, UPT, UPT, UR49, 0x1, URZ ;  /* 0x0000000131047890 */ /* 0x000fe8000fffe0ff */
[----:B------:R-:W-:Y:S04]  /*75f0*/  UISETP.NE.AND UP0, UPT, UR4, 0x4, UPT ;  /* 0x000000040400788c */ /* 0x000fe8000bf05270 */
[----:B------:R-:W-:Y:S01]  /*7600*/  USEL UR40, UR4, URZ, UP0 ;  /* 0x000000ff04287287 */ /* 0x000fe20008000000 */
[----:B------:R1:W-:Y:S01]  /*7610*/  @P6 SYNCS.ARRIVE.TRANS64.RED.A1T0 RZ, [R0+URZ], RZ ;  /* 0x000000ff00ff69a7 */ /* 0x0003e200081004ff */
[----:B------:R-:W-:Y:S01]  /*7620*/  BSSY B1, `(.L_x_113) ;  /* 0x0000014000017945 */ /* 0x000fe20003800000 */
[----:B------:R-:W4:Y:S02]  /*7630*/  @P6 SYNCS.PHASECHK.TRANS64.TRYWAIT P0, [R2+URZ+0x80], R3 ;  /* 0x00008003020065a7 */ /* 0x000f2400080011ff */
[----:B----4-:R-:W-:Y:S01]  /*7640*/  @P6 SEL R73, RZ, 0x1, !P0 ;  /* 0x00000001ff496807 */ /* 0x010fe20004000000 */
[----:B-1----:R-:W-:Y:S06]  /*7650*/  @!P6 BRA `(.L_x_114) ;  /* 0x000000000040e947 */ /* 0x002fec0003800000 */
[----:B------:R-:W-:Y:S01]  /*7660*/  ISETP.NE.AND P1, PT, R74, RZ, PT ;  /* 0x000000ff4a00720c */ /* 0x000fe20003f25270 */
[----:B------:R-:W-:Y:S01]  /*7670*/  BSSY B0, `(.L_x_115) ;  /* 0x0000009000007945 */ /* 0x000fe20003800000 */
[----:B------:R-:W-:Y:S11]  /*7680*/  ISETP.NE.AND P0, PT, R73, RZ, PT ;  /* 0x000000ff4900720c */ /* 0x000ff60003f05270 */
[----:B------:R-:W-:Y:S05]  /*7690*/  @P1 IMAD R3, R71, 0x1000, R72 ;  /* 0x0000100047031824 */ /* 0x000fea00078e0248 */
[----:B------:R-:W-:Y:S05]  /*76a0*/  @P1 IADD3 R0, PT, PT, R3, UR48, RZ ;  /* 0x0000003003001c10 */ /* 0x000fea000fffe0ff */
[----:B------:R-:W-:Y:S01]  /*76b0*/  @P1 IMAD.IADD R0, R62, 0x1, R0 ;  /* 0x000000013e001824 */ /* 0x000fe200078e0200 */
[----:B------:R-:W-:Y:S06]  /*76c0*/  @P0 BRA `(.L_x_116) ;  /* 0x00000000000c0947 */ /* 0x000fec0003800000 */
[----:B------:R-:W-:Y:S04]  /*76d0*/  SHF.L.U32 R4, R46, 0x1f, RZ ;  /* 0x0000001f2e047819 */ /* 0x000fe800000006ff */
[----:B------:R-:W1:Y:S02]  /*76e0*/  SYNCS.PHASECHK.TRANS64.TRYWAIT P0, [R2+URZ+0x80], R4 ;  /* 0x00008004020075a7 */ /* 0x000e6400080011ff */
[----:B-1----:R-:W-:Y:S05]  /*76f0*/  @!P0 BRA `(.L_x_117) ;  /* 0x0000001c00948947 */ /* 0x002fea0003800000 */
.L_x_116:
[----:B------:R-:W-:Y:S05]  /*7700*/  BSYNC B0 ;  /* 0x0000000000007941 */ /* 0x000fea0003800000 */
.L_x_115:
[----:B------:R-:W-:Y:S02]  /*7710*/  ISETP.NE.AND P0, PT, R74, RZ, PT ;  /* 0x000000ff4a00720c */ /* 0x000fe40003f05270 */
[----:B------:R-:W-:Y:S11]  /*7720*/  IADD3 R71, PT, PT, R71, 0x1, RZ ;  /* 0x0000000147477810 */ /* 0x000ff60007ffe0ff */
[----:B------:R-:W-:Y:S05]  /*7730*/  @P0 WARPSYNC.ALL ;  /* 0x0000000000000948 */ /* 0x000fea0003800000 */
[----:B------:R4:W1:Y:S04]  /*7740*/  @P0 LDSM.16.M88.4 R28, [R3+UR48+0x200] ;  /* 0x00020030031c083b */ /* 0x0008680008000200 */
[----:B------:R4:W1:Y:S02]  /*7750*/  @P0 LDSM.16.M88.4 R36, [R0+0x200] ;  /* 0x000200000024083b */ /* 0x0008640000000200 */
.L_x_114:
[----:B------:R-:W-:Y:S05]  /*7760*/  BSYNC B1 ;  /* 0x0000000000017941 */ /* 0x000fea0003800000 */
.L_x_113:
[----:B----4-:R-:W-:Y:S05]  /*7770*/  VIADD R0, R25, 0x40 ;  /* 0x0000004019007836 */ /* 0x010fea0000000000 */
[----:B------:R-:W-:Y:S04]  /*7780*/  SHF.R.U32.HI R0, RZ, 0x15, R0 ;  /* 0x00000015ff007819 */ /* 0x000fe80000011600 */
[----:B------:R-:W-:Y:S11]  /*7790*/  LOP3.LUT P0, RZ, R0, 0x3, R50, 0x48, !PT ;  /* 0x0000000300ff7812 */ /* 0x000ff60007804832 */
[----:B------:R-:W-:Y:S02]  /*77a0*/  @!UPT UIADD3 URZ, UPT, UPT, URZ, URZ, URZ ;  /* 0x000000fffffff290 */ /* 0x000fe4000fffe0ff */
[----:B------:R-:W-:Y:S05]  /*77b0*/  @!P0 BRA `(.L_x_118) ;  /* 0x0000000000408947 */ /* 0x000fea0003800000 */
[----:B------:R-:W4:Y:S01]  /*77c0*/  LDCU.64 UR8, c[0x4][0x70] ;  /* 0x01000e00ff0877ac */ /* 0x000f220008000a00 */
[----:B------:R-:W-:Y:S01]  /*77d0*/  MOV R3, 0x0 ;  /* 0x0000000000037802 */ /* 0x000fe20000000f00 */
[----:B------:R-:W-:Y:S02]  /*77e0*/  HFMA2 R12, -RZ, RZ, 0, 5.9604644775390625e-08 ;  /* 0x00000001ff0c7431 */ /* 0x000fe400000001ff */
[----:B--2---:R-:W-:Y:S02]  /*77f0*/  IMAD.MOV.U32 R8, RZ, RZ, 0x192 ;  /* 0x00000192ff087424 */ /* 0x004fe400078e00ff */
[----:B------:R-:W-:Y:S01]  /*7800*/  IMAD.MOV.U32 R13, RZ, RZ, RZ ;  /* 0x000000ffff0d7224 */ /* 0x000fe200078e00ff */
[----:B------:R-:W2:Y:S01]  /*7810*/  LDCU.64 UR6, c[0x4][0x78] ;  /* 0x01000f00ff0677ac */ /* 0x000ea20008000a00 */
[----:B-1----:R-:W1:Y:S01]  /*7820*/  LDC.64 R2, c[0x4][R3] ;  /* 0x0100000003027b82 */ /* 0x002e620000000a00 */
[----:B------:R-:W5:Y:S01]  /*7830*/  LDCU.64 UR4, c[0x4][0x10] ;  /* 0x01000200ff0477ac */ /* 0x000f620008000a00 */
[----:B----4-:R-:W-:Y:S01]  /*7840*/  MOV R5, UR9 ;  /* 0x0000000900057c02 */ /* 0x010fe20008000f00 */
[----:B------:R-:W-:Y:S01]  /*7850*/  IMAD.U32 R4, RZ, RZ, UR8 ;  /* 0x00000008ff047e24 */ /* 0x000fe2000f8e00ff */
[----:B--2---:R-:W-:Y:S01]  /*7860*/  MOV R7, UR7 ;  /* 0x0000000700077c02 */ /* 0x004fe20008000f00 */
[----:B------:R-:W-:Y:S01]  /*7870*/  IMAD.U32 R6, RZ, RZ, UR6 ;  /* 0x00000006ff067e24 */ /* 0x000fe2000f8e00ff */
[----:B-----5:R-:W-:Y:S01]  /*7880*/  MOV R11, UR5 ;  /* 0x00000005000b7c02 */ /* 0x020fe20008000f00 */
[----:B------:R-:W-:Y:S02]  /*7890*/  IMAD.U32 R10, RZ, RZ, UR4 ;  /* 0x00000004ff0a7e24 */ /* 0x000fe4000f8e00ff */
[----:B------:R-:W-:Y:S07]  /*78a0*/  LEPC R20, `(.L_x_118) ;  /* 0x000000001014794e */ /* 0x000fee0000000000 */
[----:B-1-3--:R-:W-:Y:S05]  /*78b0*/  CALL.ABS.NOINC R2 ;  /* 0x0000000002007343 */ /* 0x00afea0003c00000 */
.L_x_118:
[----:B------:R-:W-:Y:S01]  /*78c0*/  ISETP.NE.AND P6, PT, R67, RZ, PT ;  /* 0x000000ff4300720c */ /* 0x000fe20003fc5270 */
[----:B------:R-:W-:Y:S05]  /*78d0*/  WARPSYNC.ALL ;  /* 0x0000000000007948 */ /* 0x000fea0003800000 */
[----:B------:R-:W-:Y:S01]  /*78e0*/  R2UR UR4, R25 ;  /* 0x00000000190472ca */ /* 0x000fe200000e0000 */
[--C-:B-1----:R-:W-:Y:S01]  /*78f0*/  HADD2.F32 R3, -RZ, R28.reuse.H0_H0 ;  /* 0x2000001cff037230 */ /* 0x102fe20000004100 */
[----:B------:R-:W-:Y:S01]  /*7900*/  ISETP.NE.AND P0, PT, R48, RZ, PT ;  /* 0x000000ff3000720c */ /* 0x000fe20003f05270 */
[--C-:B------:R-:W-:Y:S01]  /*7910*/  HADD2.F32 R20, -RZ, R29.reuse.H0_H0 ;  /* 0x2000001dff147230 */ /* 0x100fe20000004100 */
[----:B------:R-:W-:Y:S01]  /*7920*/  BSSY.RECONVERGENT B0, `(.L_x_119) ;  /* 0x0000053000007945 */ /* 0x000fe20003800200 */
[----:B------:R-:W-:Y:S08]  /*7930*/  HADD2.F32 R21, -RZ, R29.H1_H1 ;  /* 0x3000001dff157230 */ /* 0x000ff00000004100 */
[----:B--2---:R-:W1:Y:S02]  /*7940*/  LDTM.16dp256bit.x4 R4, tmem[UR4+0x40] ;  /* 0x00004004000479ee */ /* 0x004e640008120000 */
[C---:B-1----:R-:W-:Y:S01]  /*7950*/  FMUL R0, R24.reuse, R4 ;  /* 0x0000000418007220 */ /* 0x042fe20000400000 */
[----:B------:R-:W-:Y:S02]  /*7960*/  HADD2.F32 R4, -RZ, R28.H1_H1 ;  /* 0x3000001cff047230 */ /* 0x000fe40000004100 */
[C---:B------:R-:W-:Y:S01]  /*7970*/  FMUL R2, R24.reuse, R5 ;  /* 0x0000000518027220 */ /* 0x040fe20000400000 */
[C---:B------:R-:W-:Y:S01]  /*7980*/  FMUL R7, R24.reuse, R7 ;  /* 0x0000000718077220 */ /* 0x040fe20000400000 */
[C---:B------:R-:W-:Y:S01]  /*7990*/  FFMA R0, R27.reuse, R3, R0 ;  /* 0x000000031b007223 */ /* 0x040fe20000000000 */
[C---:B------:R-:W-:Y:S01]  /*79a0*/  FMUL R3, R24.reuse, R6 ;  /* 0x0000000618037220 */ /* 0x040fe20000400000 */
[C---:B------:R-:W-:Y:S01]  /*79b0*/  FFMA R2, R27.reuse, R4, R2 ;  /* 0x000000041b027223 */ /* 0x040fe20000000002 */
[C---:B------:R-:W-:Y:S01]  /*79c0*/  FMUL R4, R24.reuse, R8 ;  /* 0x0000000818047220 */ /* 0x040fe20000400000 */
[C---:B------:R-:W-:Y:S01]  /*79d0*/  FMUL R8, R24.reuse, R12 ;  /* 0x0000000c18087220 */ /* 0x040fe20000400000 */
[----:B------:R-:W-:Y:S01]  /*79e0*/  FMUL R12, R24, R16 ;  /* 0x00000010180c7220 */ /* 0x000fe20000400000 */
[C---:B------:R-:W-:Y:S01]  /*79f0*/  FFMA R3, R27.reuse, R20, R3 ;  /* 0x000000141b037223 */ /* 0x040fe20000000003 */
[----:B------:R-:W-:Y:S01]  /*7a00*/  F2FP.F16.F32.PACK_AB R32, R2, R0 ;  /* 0x000000000220723e */ /* 0x000fe200000000ff */
[--C-:B------:R-:W-:Y:S02]  /*7a10*/  HADD2.F32 R16, -RZ, R30.reuse.H0_H0 ;  /* 0x2000001eff107230 */ /* 0x100fe40000004100 */
[C---:B------:R-:W-:Y:S01]  /*7a20*/  FMUL R5, R24.reuse, R9 ;  /* 0x0000000918057220 */ /* 0x040fe20000400000 */
[----:B------:R-:W-:Y:S02]  /*7a30*/  HADD2.F32 R0, -RZ, R30.H1_H1 ;  /* 0x3000001eff007230 */ /* 0x000fe40000004100 */
[C---:B------:R-:W-:Y:S01]  /*7a40*/  FFMA R7, R27.reuse, R21, R7 ;  /* 0x000000151b077223 */ /* 0x040fe20000000007 */
[--C-:B------:R-:W-:Y:S02]  /*7a50*/  HADD2.F32 R2, -RZ, R31.reuse.H0_H0 ;  /* 0x2000001fff027230 */ /* 0x100fe40000004100 */
[C---:B------:R-:W-:Y:S01]  /*7a60*/  FMUL R6, R24.reuse, R10 ;  /* 0x0000000a18067220 */ /* 0x040fe20000400000 */
[C---:B------:R-:W-:Y:S01]  /*7a70*/  FFMA R4, R27.reuse, R16, R4 ;  /* 0x000000101b047223 */ /* 0x040fe20000000004 */
[----:B------:R-:W-:Y:S01]  /*7a80*/  FFMA R5, R27, R0, R5 ;  /* 0x000000001b057223 */ /* 0x000fe20000000005 */
[----:B------:R-:W-:Y:S01]  /*7a90*/  F2FP.F16.F32.PACK_AB R33, R7, R3 ;  /* 0x000000030721723e */ /* 0x000fe200000000ff */
[----:B------:R-:W-:Y:S02]  /*7aa0*/  HADD2.F32 R16, -RZ, R31.H1_H1 ;  /* 0x3000001fff107230 */ /* 0x000fe40000004100 */
        /* <DEDUP_REMOVED lines=9> */
[C---:B------:R-:W-:Y:S01]  /*7b40*/  FFMA R8, R27.reuse, R0, R8 ;  /* 0x000000001b087223 */ /* 0x040fe20000000008 */
[C---:B------:R-:W-:Y:S01]  /*7b50*/  FFMA R9, R27.reuse, R2, R9 ;  /* 0x000000021b097223 */ /* 0x040fe20000000009 */
[----:B------:R-:W-:Y:S02]  /*7b60*/  HADD2.F32 R0, -RZ, R37.H1_H1 ;  /* 0x30000025ff007230 */ /* 0x000fe40000004100 */
[----:B------:R-:W-:Y:S01]  /*7b70*/  FFMA R10, R27, R3, R10 ;  /* 0x000000031b0a7223 */ /* 0x000fe2000000000a */
[----:B------:R-:W-:Y:S01]  /*7b80*/  F2FP.F16.F32.PACK_AB R35, R11, R6 ;  /* 0x000000060b23723e */ /* 0x000fe200000000ff */
[C---:B------:R-:W-:Y:S01]  /*7b90*/  FMUL R15, R24.reuse, R15 ;  /* 0x0000000f180f7220 */ /* 0x040fe20000400000 */
[--C-:B------:R-:W-:Y:S02]  /*7ba0*/  HADD2.F32 R2, -RZ, R38.reuse.H0_H0 ;  /* 0x20000026ff027230 */ /* 0x100fe40000004100 */
[C---:B------:R-:W-:Y:S01]  /*7bb0*/  FMUL R13, R24.reuse, R17 ;  /* 0x00000011180d7220 */ /* 0x040fe20000400000 */
[----:B------:R-:W-:Y:S01]  /*7bc0*/  HADD2.F32 R3, -RZ, R38.H1_H1 ;  /* 0x30000026ff037230 */ /* 0x000fe20000004100 */
[----:B------:R1:W-:Y:S01]  /*7bd0*/  STSM.16.M88.4 [R69+0x2200], R32 ;  /* 0x0022002045007844 */ /* 0x0003e20000000200 */
[----:B------:R-:W-:Y:S01]  /*7be0*/  F2FP.F16.F32.PACK_AB R8, R9, R8 ;  /* 0x000000080908723e */ /* 0x000fe200000000ff */
[--C-:B------:R-:W-:Y:S02]  /*7bf0*/  HADD2.F32 R4, -RZ, R39.reuse.H0_H0 ;  /* 0x20000027ff047230 */ /* 0x100fe40000004100 */
[C---:B------:R-:W-:Y:S01]  /*7c00*/  FMUL R14, R24.reuse, R18 ;  /* 0x00000012180e7220 */ /* 0x040fe20000400000 */
[----:B------:R-:W-:Y:S02]  /*7c10*/  HADD2.F32 R5, -RZ, R39.H1_H1 ;  /* 0x30000027ff057230 */ /* 0x000fe40000004100 */
[C---:B------:R-:W-:Y:S01]  /*7c20*/  FFMA R15, R27.reuse, R0, R15 ;  /* 0x000000001b0f7223 */ /* 0x040fe2000000000f */
[----:B------:R-:W-:Y:S01]  /*7c30*/  MOV R0, UR40 ;  /* 0x0000002800007c02 */ /* 0x000fe20008000f00 */
        /* <DEDUP_REMOVED lines=18> */
[----:B--2---:R-:W2:Y:S01]  /*7d60*/  FENCE.VIEW.ASYNC.S ;  /* 0x00000000000073c6 */ /* 0x004ea20000000000 */
[----:B------:R-:W-:Y:S01]  /*7d70*/  @P6 PRMT R0, R75, 0x654, R0 ;  /* 0x000006544b006816 */ /* 0x000fe20000000000 */
[----:B--2---:R-:W-:Y:S06]  /*7d80*/  BAR.SYNC.DEFER_BLOCKING 0x1, 0x80 ;  /* 0x0042000000007b1d */ /* 0x004fec0000010000 */
[----:B------:R-:W-:Y:S05]  /*7d90*/  @P0 BRA `(.L_x_120) ;  /* 0x00000000002c0947 */ /* 0x000fea0003800000 */
[----:B------:R-:W2:Y:S01]  /*7da0*/  LDCU.64 UR6, c[0x0][0x348] ;  /* 0x00006900ff0677ac */ /* 0x000ea20008000a00 */
[----:B------:R-:W-:Y:S02]  /*7db0*/  R2UR UR10, R65 ;  /* 0x00000000410a72ca */ /* 0x000fe400000e0000 */
[----:B------:R-:W-:Y:S01]  /*7dc0*/  R2UR UR11, R63 ;  /* 0x000000003f0b72ca */ /* 0x000fe200000e0000 */
[----:B------:R-:W-:Y:S01]  /*7dd0*/  UIADD3 UR9, UPT, UPT, UR41, 0x40, URZ ;  /* 0x0000004029097890 */ /* 0x000fe2000fffe0ff */
[----:B------:R-:W-:Y:S01]  /*7de0*/  R2UR UR12, R64 ;  /* 0x00000000400c72ca */ /* 0x000fe200000e0000 */
[----:B------:R-:W-:Y:S02]  /*7df0*/  UIADD3 UR8, UPT, UPT, UR48, 0x2200, URZ ;  /* 0x0000220030087890 */ /* 0x000fe4000fffe0ff */
[----:B--2---:R-:W-:Y:S04]  /*7e00*/  UIADD3 UR4, UP0, UPT, UR6, 0x680, URZ ;  /* 0x0000068006047890 */ /* 0x004fe8000ff1e0ff */
[----:B------:R-:W-:Y:S09]  /*7e10*/  UIADD3.X UR5, UPT, UPT, URZ, UR7, URZ, UP0, !UPT ;  /* 0x00000007ff057290 */ /* 0x000ff200087fe4ff */
[----:B------:R2:W-:Y:S01]  /*7e20*/  UTMASTG.4D.IM2COL [UR8], [UR4] ;  /* 0x00000008040073b5 */ /* 0x0005e20008058000 */
[----:B------:R0:W-:Y:S01]  /*7e30*/  UTMACMDFLUSH ;  /* 0x00000000000079b7 */ /* 0x0001e20000000000 */
[----:B--2---:R-:W-:Y:S04]  /*7e40*/  DEPBAR.LE SB0, 0x1 ;  /* 0x000080400000791a */ /* 0x004fe80000000000 */
.L_x_120:
[----:B------:R-:W-:Y:S05]  /*7e50*/  BSYNC.RECONVERGENT B0 ;  /* 0x0000000000007941 */ /* 0x000fea0003800200 */
.L_x_119:
        /* <DEDUP_REMOVED lines=8> */
[----:B--2---:R-:W-:Y:S06]  /*7ee0*/  @!P6 BRA `(.L_x_122) ;  /* 0x000000000040e947 */ /* 0x004fec0003800000 */
        /* <DEDUP_REMOVED lines=8> */
[----:B------:R-:W2:Y:S02]  /*7f70*/  SYNCS.PHASECHK.TRANS64.TRYWAIT P0, [R3+URZ+0x80], R0 ;  /* 0x00008000030075a7 */ /* 0x000ea400080011ff */
[----:B--2---:R-:W-:Y:S05]  /*7f80*/  @!P0 BRA `(.L_x_125) ;  /* 0x0000001400848947 */ /* 0x004fea0003800000 */
.L_x_124:
[----:B------:R-:W-:Y:S05]  /*7f90*/  BSYNC B0 ;  /* 0x0000000000007941 */ /* 0x000fea0003800000 */
.L_x_123:
[----:B------:R-:W-:Y:S11]  /*7fa0*/  ISETP.NE.AND P0, PT, R74, RZ, PT ;  /* 0x000000ff4a00720c */ /* 0x000ff60003f05270 */
[----:B------:R-:W-:Y:S02]  /*7fb0*/  @!UPT UIADD3 URZ, UPT, UPT, URZ, URZ, URZ ;  /* 0x000000fffffff290 */ /* 0x000fe4000fffe0ff */
[----:B------:R-:W-:Y:S05]  /*7fc0*/  @P0 WARPSYNC.ALL ;  /* 0x0000000000000948 */ /* 0x000fea0003800000 */
[----:B------:R4:W1:Y:S04]  /*7fd0*/  @P0 LDSM.16.M88.4 R28, [R71+UR48+0x200] ;  /* 0x00020030471c083b */ /* 0x0008680008000200 */
[----:B------:R4:W1:Y:S02]  /*7fe0*/  @P0 LDSM.16.M88.4 R36, [R2+0x200] ;  /* 0x000200000224083b */ /* 0x0008640000000200 */
.L_x_122:
[----:B------:R-:W-:Y:S05]  /*7ff0*/  BSYNC B1 ;  /* 0x0000000000017941 */ /* 0x000fea0003800000 */
.L_x_121:
[----:B--2---:R-:W-:Y:S05]  /*8000*/  VIADD R0, R25, 0x60 ;  /* 0x0000006019007836 */ /* 0x004fea0000000000 */
[----:B------:R-:W-:Y:S04]  /*8010*/  SHF.R.U32.HI R0, RZ, 0x15, R0 ;  /* 0x00000015ff007819 */ /* 0x000fe80000011600 */
[----:B------:R-:W-:Y:S11]  /*8020*/  LOP3.LUT P0, RZ, R0, 0x3, R50, 0x48, !PT ;  /* 0x0000000300ff7812 */ /* 0x000ff60007804832 */
[----:B------:R-:W-:Y:S02]  /*8030*/  @!UPT UIADD3 URZ, UPT, UPT, URZ, URZ, URZ ;  /* 0x000000fffffff290 */ /* 0x000fe4000fffe0ff */
[----:B------:R-:W-:Y:S05]  /*8040*/  @!P0 BRA `(.L_x_126) ;  /* 0x0000000000408947 */ /* 0x000fea0003800000 */
[----:B------:R-:W2:Y:S01]  /*8050*/  LDCU.64 UR8, c[0x4][0x70] ;  /* 0x01000e00ff0877ac */ /* 0x000ea20008000a00 */
[----:B------:R-:W-:Y:S01]  /*8060*/  MOV R3, 0x0 ;  /* 0x0000000000037802 */ /* 0x000fe20000000f00 */
[----:B------:R-:W-:Y:S02]  /*8070*/  HFMA2 R12, -RZ, RZ, 0, 5.9604644775390625e-08 ;  /* 0x00000001ff0c7431 */ /* 0x000fe400000001ff */
[----:B-1----:R-:W-:Y:S02]  /*8080*/  IMAD.MOV.U32 R8, RZ, RZ, 0x192 ;  /* 0x00000192ff087424 */ /* 0x002fe400078e00ff */
[----:B------:R-:W-:Y:S01]  /*8090*/  IMAD.MOV.U32 R13, RZ, RZ, RZ ;  /* 0x000000ffff0d7224 */ /* 0x000fe200078e00ff */
[----:B------:R-:W1:Y:S01]  /*80a0*/  LDCU.64 UR6, c[0x4][0x78] ;  /* 0x01000f00ff0677ac */ /* 0x000e620008000a00 */
[----:B----4-:R-:W4:Y:S01]  /*80b0*/  LDC.64 R2, c[0x4][R3] ;  /* 0x0100000003027b82 */ /* 0x010f220000000a00 */
        /* <DEDUP_REMOVED lines=9> */
.L_x_126:
[----:B------:R-:W-:Y:S01]  /*8150*/  ISETP.NE.AND P0, PT, R48, RZ, PT ;  /* 0x000000ff3000720c */ /* 0x000fe20003f05270 */
[----:B------:R-:W-:Y:S05]  /*8160*/  WARPSYNC.ALL ;  /* 0x0000000000007948 */ /* 0x000fea0003800000 */
[----:B------:R-:W-:Y:S01]  /*8170*/  R2UR UR4, R25 ;  /* 0x00000000190472ca */ /* 0x000fe200000e0000 */
[----:B------:R-:W2:Y:S01]  /*8180*/  S2UR UR5, SR_CgaCtaId ;  /* 0x00000000000579c3 */ /* 0x000ea20000008800 */
[--C-:B-1----:R-:W-:Y:S01]  /*8190*/  HADD2.F32 R0, -RZ, R28.reuse.H0_H0 ;  /* 0x2000001cff007230 */ /* 0x102fe20000004100 */
[----:B------:R-:W-:Y:S01]  /*81a0*/  BSSY.RECONVERGENT B0, `(.L_x_127) ;  /* 0x0000053000007945 */ /* 0x000fe20003800200 */
[----:B----4-:R-:W-:Y:S02]  /*81b0*/  HADD2.F32 R2, -RZ, R28.H1_H1 ;  /* 0x3000001cff027230 */ /* 0x010fe40000004100 */
[--C-:B------:R-:W-:Y:S02]  /*81c0*/  HADD2.F32 R3, -RZ, R29.reuse.H0_H0 ;  /* 0x2000001dff037230 */ /* 0x100fe40000004100 */
[----:B------:R-:W-:Y:S02]  /*81d0*/  HADD2.F32 R20, -RZ, R29.H1_H1 ;  /* 0x3000001dff147230 */ /* 0x000fe40000004100 */
[--C-:B------:R-:W-:Y:S02]  /*81e0*/  HADD2.F32 R21, -RZ, R30.reuse.H0_H0 ;  /* 0x2000001eff157230 */ /* 0x100fe40000004100 */
[----:B------:R-:W-:Y:S01]  /*81f0*/  HADD2.F32 R25, -RZ, R30.H1_H1 ;  /* 0x3000001eff197230 */ /* 0x000fe20000004100 */
[----:B------:R-:W1:Y:S01]  /*8200*/  LDTM.16dp256bit.x4 R4, tmem[UR4+0x60] ;  /* 0x00006004000479ee */ /* 0x000e620008120000 */
[----:B------:R-:W-:Y:S01]  /*8210*/  R2UR UR4, R70 ;  /* 0x00000000460472ca */ /* 0x000fe200000e0000 */
[----:B------:R-:W-:Y:S01]  /*8220*/  NOP ;  /* 0x0000000000007918 */ /* 0x000fe20000000000 */
[--C-:B------:R-:W-:Y:S02]  /*8230*/  HADD2.F32 R26, -RZ, R31.reuse.H0_H0 ;  /* 0x2000001fff1a7230 */ /* 0x100fe40000004100 */
[----:B------:R-:W-:Y:S02]  /*8240*/  HADD2.F32 R28, -RZ, R31.H1_H1 ;  /* 0x3000001fff1c7230 */ /* 0x000fe40000004100 */
[--C-:B------:R-:W-:Y:S02]  /*8250*/  HADD2.F32 R29, -RZ, R36.reuse.H0_H0 ;  /* 0x20000024ff1d7230 */ /* 0x100fe40000004100 */
[----:B------:R-:W-:Y:S02]  /*8260*/  HADD2.F32 R30, -RZ, R36.H1_H1 ;  /* 0x30000024ff1e7230 */ /* 0x000fe40000004100 */
[--C-:B------:R-:W-:Y:S02]  /*8270*/  HADD2.F32 R31, -RZ, R37.reuse.H0_H0 ;  /* 0x20000025ff1f7230 */ /* 0x100fe40000004100 */
[----:B------:R-:W-:Y:S01]  /*8280*/  HADD2.F32 R32, -RZ, R37.H1_H1 ;  /* 0x30000025ff207230 */ /* 0x000fe20000004100 */
[----:B------:R-:W-:Y:S01]  /*8290*/  UIADD3 UR4, UPT, UPT, UR4, 0xf0, URZ ;  /* 0x000000f004047890 */ /* 0x000fe2000fffe0ff */
[--C-:B------:R-:W-:Y:S02]  /*82a0*/  HADD2.F32 R33, -RZ, R38.reuse.H0_H0 ;  /* 0x20000026ff217230 */ /* 0x100fe40000004100 */
[----:B------:R-:W-:Y:S02]  /*82b0*/  HADD2.F32 R34, -RZ, R38.H1_H1 ;  /* 0x30000026ff227230 */ /* 0x000fe40000004100 */
[--C-:B------:R-:W-:Y:S02]  /*82c0*/  HADD2.F32 R35, -RZ, R39.reuse.H0_H0 ;  /* 0x20000027ff237230 */ /* 0x100fe40000004100 */
[----:B------:R-:W-:Y:S02]  /*82d0*/  HADD2.F32 R36, -RZ, R39.H1_H1 ;  /* 0x30000027ff247230 */ /* 0x000fe40000004100 */
[C---:B-1----:R-:W-:Y:S01]  /*82e0*/  FMUL R4, R24.reuse, R4 ;  /* 0x0000000418047220 */ /* 0x042fe20000400000 */
[----:B--2---:R-:W-:Y:S01]  /*82f0*/  UPRMT UR4, UR5, 0x654, UR4 ;  /* 0x0000065405047896 */ /* 0x004fe20008000004 */
[C---:B------:R-:W-:Y:S01]  /*8300*/  FMUL R5, R24.reuse, R5 ;  /* 0x0000000518057220 */ /* 0x040fe20000400000 */
[C---:B------:R-:W-:Y:S01]  /*8310*/  FMUL R6, R24.reuse, R6 ;  /* 0x0000000618067220 */ /* 0x040fe20000400000 */
[C---:B------:R-:W-:Y:S01]  /*8320*/  FFMA R4, R27.reuse, R0, R4 ;  /* 0x000000001b047223 */ /* 0x040fe20000000004 */
[C---:B------:R-:W-:Y:S01]  /*8330*/  FMUL R7, R24.reuse, R7 ;  /* 0x0000000718077220 */ /* 0x040fe20000400000 */
[C---:B------:R-:W-:Y:S01]  /*8340*/  FFMA R5, R27.reuse, R2, R5 ;  /* 0x000000021b057223 */ /* 0x040fe20000000005 */
[C---:B------:R-:W-:Y:S01]  /*8350*/  FFMA R6, R27.reuse, R3, R6 ;  /* 0x000000031b067223 */ /* 0x040fe20000000006 */
[C---:B------:R-:W-:Y:S01]  /*8360*/  FMUL R8, R24.reuse, R8 ;  /* 0x0000000818087220 */ /* 0x040fe20000400000 */
[----:B------:R-:W-:Y:S01]  /*8370*/  FFMA R7, R27, R20, R7 ;  /* 0x000000141b077223 */ /* 0x000fe20000000007 */
[----:B------:R-:W-:Y:S01]  /*8380*/  SYNCS.ARRIVE.TRANS64.RED.A1T0 RZ, [UR4], RZ ;  /* 0x000000ffffff79a7 */ /* 0x000fe20008100404 */
[----:B------:R-:W-:Y:S01]  /*8390*/  F2FP.F16.F32.PACK_AB R4, R5, R4 ;  /* 0x000000040504723e */ /* 0x000fe200000000ff */
[----:B------:R-:W-:Y:S01]  /*83a0*/  FFMA R8, R27, R21, R8 ;  /* 0x000000151b087223 */ /* 0x000fe20000000008 */
[C---:B------:R-:W-:Y:S01]  /*83b0*/  FMUL R9, R24.reuse, R9 ;  /* 0x0000000918097220 */ /* 0x040fe20000400000 */
[----:B------:R-:W-:Y:S01]  /*83c0*/  F2FP.F16.F32.PACK_AB R5, R7, R6 ;  /* 0x000000060705723e */ /* 0x000fe200000000ff */
[C---:B------:R-:W-:Y:S01]  /*83d0*/  FMUL R0, R24.reuse, R10 ;  /* 0x0000000a18007220 */ /* 0x040fe20000400000 */
[C---:B------:R-:W-:Y:S01]  /*83e0*/  FMUL R2, R24.reuse, R11 ;  /* 0x0000000b18027220 */ /* 0x040fe20000400000 */
[C---:B------:R-:W-:Y:S01]  /*83f0*/  FMUL R3, R24.reuse, R12 ;  /* 0x0000000c18037220 */ /* 0x040fe20000400000 */
[C---:B------:R-:W-:Y:S01]  /*8400*/  FFMA R9, R27.reuse, R25, R9 ;  /* 0x000000191b097223 */ /* 0x040fe20000000009 */
[C---:B------:R-:W-:Y:S01]  /*8410*/  FMUL R10, R24.reuse, R13 ;  /* 0x0000000d180a7220 */ /* 0x040fe20000400000 */
[C---:B------:R-:W-:Y:S01]  /*8420*/  FFMA R0, R27.reuse, R26, R0 ;  /* 0x0000001a1b007223 */ /* 0x040fe20000000000 */
[C---:B------:R-:W-:Y:S01]  /*8430*/  FMUL R11, R24.reuse, R14 ;  /* 0x0000000e180b7220 */ /* 0x040fe20000400000 */
[C---:B------:R-:W-:Y:S01]  /*8440*/  FFMA R2, R27.reuse, R28, R2 ;  /* 0x0000001c1b027223 */ /* 0x040fe20000000002 */
[C---:B------:R-:W-:Y:S01]  /*8450*/  FMUL R15, R24.reuse, R15 ;  /* 0x0000000f180f7220 */ /* 0x040fe20000400000 */
[C---:B------:R-:W-:Y:S01]  /*8460*/  FMUL R12, R24.reuse, R16 ;  /* 0x00000010180c7220 */ /* 0x040fe20000400000 */
[C---:B------:R-:W-:Y:S01]  /*8470*/  FFMA R3, R27.reuse, R29, R3 ;  /* 0x0000001d1b037223 */ /* 0x040fe20000000003 */
[C---:B------:R-:W-:Y:S01]  /*8480*/  FMUL R13, R24.reuse, R17 ;  /* 0x00000011180d7220 */ /* 0x040fe20000400000 */
[C---:B------:R-:W-:Y:S01]  /*8490*/  FFMA R10, R27.reuse, R30, R10 ;  /* 0x0000001e1b0a7223 */ /* 0x040fe2000000000a */
[C---:B------:R-:W-:Y:S01]  /*84a0*/  FMUL R14, R24.reuse, R18 ;  /* 0x00000012180e7220 */ /* 0x040fe20000400000 */
[C---:B------:R-:W-:Y:S01]  /*84b0*/  FFMA R11, R27.reuse, R31, R11 ;  /* 0x0000001f1b0b7223 */ /* 0x040fe2000000000b */
[C---:B------:R-:W-:Y:S01]  /*84c0*/  FFMA R15, R27.reuse, R32, R15 ;  /* 0x000000201b0f7223 */ /* 0x040fe2000000000f */
        /* <DEDUP_REMOVED lines=32> */
.L_x_128:
[----:B------:R-:W-:Y:S05]  /*86d0*/  BSYNC.RECONVERGENT B0 ;  /* 0x0000000000007941 */ /* 0x000fea0003800200 */
.L_x_127:
[----:B------:R-:W-:Y:S01]  /*86e0*/  BAR.SYNC.DEFER_BLOCKING 0x1, 0x80 ;  /* 0x0042000000007b1d */ /* 0x000fe20000010000 */
[----:B------:R-:W-:Y:S01]  /*86f0*/  UISETP.NE.AND UP0, UPT, UR52, -0x4, UPT ;  /* 0xfffffffc3400788c */ /* 0x000fe2000bf05270 */
[----:B------:R-:W-:Y:S08]  /*8700*/  IADD3 R22, PT, PT, R22, 0x1, RZ ;  /* 0x0000000116167810 */ /* 0x000ff00007ffe0ff */
[----:B------:R-:W-:Y:S05]  /*8710*/  BRA.U !UP0, `(.L_x_129) ;  /* 0x0000000108247547 */ /* 0x000fea000b800000 */
[----:B------:R-:W-:Y:S01]  /*8720*/  ISETP.NE.AND P0, PT, R67, RZ, PT ;  /* 0x000000ff4300720c */ /* 0x000fe20003f05270 */
[----:B------:R-:W-:Y:S01]  /*8730*/  IMAD.U32 R0, RZ, RZ, UR49 ;  /* 0x00000031ff007e24 */ /* 0x000fe2000f8e00ff */
[----:B------:R-:W-:Y:S04]  /*8740*/  UIADD3 UR4, UPT, UPT, UR49, 0x1, URZ ;  /* 0x0000000131047890 */ /* 0x000fe8000fffe0ff */
[----:B------:R-:W-:Y:S04]  /*8750*/  UISETP.NE.AND UP0, UPT, UR4, 0x4, UPT ;  /* 0x000000040400788c */ /* 0x000fe8000bf05270 */
[----:B------:R-:W-:Y:S03]  /*8760*/  USEL UR49, UR4, URZ, UP0 ;  /* 0x000000ff04317287 */ /* 0x000fe60008000000 */
[----:B------:R-:W-:Y:S05]  /*8770*/  @P0 LEA R0, R0, UR48, 0x3 ;  /* 0x0000003000000c11 */ /* 0x000fea000f8e18ff */
[----:B------:R-:W-:Y:S05]  /*8780*/  @P0 VIADD R0, R0, 0xa0 ;  /* 0x000000a000000836 */ /* 0x000fea0000000000 */
[----:B------:R-:W-:Y:S04]  /*8790*/  @P0 PRMT R0, R75, 0x654, R0 ;  /* 0x000006544b000816 */ /* 0x000fe80000000000 */
[----:B------:R2:W-:Y:S03]  /*87a0*/  @P0 SYNCS.ARRIVE.TRANS64.RED.A1T0 RZ, [R0+URZ], RZ ;  /* 0x000000ff00ff09a7 */ /* 0x0005e600081004ff */
.L_x_129:
[----:B------:R-:W-:Y:S01]  /*87b0*/  R2UR UR4, R59 ;  /* 0x000000003b0472ca */ /* 0x000fe200000e0000 */
[----:B------:R-:W-:Y:S01]  /*87c0*/  UISETP.NE.AND UP0, UPT, UR61, URZ, UPT ;  /* 0x000000ff3d00728c */ /* 0x000fe2000bf05270 */
[----:B------:R-:W-:Y:S01]  /*87d0*/  ISETP.NE.AND P0, PT, R22, 0x2, PT ;  /* 0x000000021600780c */ /* 0x000fe20003f05270 */
[----:B------:R-:W-:Y:S01]  /*87e0*/  UIADD3 UR21, UPT, UPT, UR36, UR63, URZ ;  /* 0x0000003f24157290 */ /* 0x000fe2000fffe0ff */
[----:B------:R-:W-:Y:S01]  /*87f0*/  LOP3.LUT R44, R44, 0x1, RZ, 0x3c, !PT ;  /* 0x000000012c2c7812 */ /* 0x000fe200078e3cff */
[----:B------:R-:W-:Y:S01]  /*8800*/  UIADD3 UR52, UPT, UPT, UR52, 0x4, URZ ;  /* 0x0000000434347890 */ /* 0x000fe2000fffe0ff */
[----:B--2---:R-:W-:Y:S01]  /*8810*/  SEL R0, RZ, 0x1, P0 ;  /* 0x00000001ff007807 */ /* 0x004fe20000000000 */
[----:B------:R-:W-:Y:S01]  /*8820*/  UMOV UR51, UR62 ;  /* 0x0000003e00337c82 */ /* 0x000fe20008000000 */
[----:B------:R-:W-:Y:S02]  /*8830*/  SEL R22, R22, RZ, P0 ;  /* 0x000000ff16167207 */ /* 0x000fe40000000000 */
[----:B------:R-:W-:Y:S03]  /*8840*/  LOP3.LUT R45, R45, R0, RZ, 0x3c, !PT ;  /* 0x000000002d2d7212 */ /* 0x000fe600078e3cff */
[----:B------:R-:W-:Y:S01]  /*8850*/  UIADD3 UR50, UPT, UPT, UR37, UR4, URZ ;  /* 0x0000000425327290 */ /* 0x000fe2000fffe0ff */
[----:B------:R-:W-:Y:S11]  /*8860*/  BRA.U UP0, `(.L_x_130) ;  /* 0xffffffcd00607547 */ /* 0x000ff6000b83ffff */
[----:B------:R-:W-:-:S13]  /*8870*/  R2UR UR4, R60 ;  /* 0x000000003c0472ca */ /* 0x000fda00000e0000 */
[----:B------:R-:W-:-:S09]  /*8880*/  UISETP.NE.AND UP0, UPT, UR4, URZ, UPT ;  /* 0x000000ff0400728c */ /* 0x000fd2000bf05270 */
[----:B------:R-:W-:Y:S05]  /*8890*/  BRA.U !UP0, `(.L_x_131) ;  /* 0x0000000108487547 */ /* 0x000fea000b800000 */
[----:B------:R-:W2:Y:S02]  /*88a0*/  LDCU.64 UR4, c[0x0][0x890] ;  /* 0x00011200ff0477ac */ /* 0x000ea40008000a00 */
[----:B--2---:R-:W-:-:S04]  /*88b0*/  UISETP.NE.U32.AND UP0, UPT, UR4, URZ, UPT ;  /* 0x000000ff0400728c */ /* 0x004fc8000bf05070 */
[----:B------:R-:W-:-:S09]  /*88c0*/  UISETP.NE.AND.EX UP0, UPT, UR5, URZ, UPT, UP0 ;  /* 0x000000ff0500728c */ /* 0x000fd2000bf05300 */
[----:B------:R-:W-:Y:S05]  /*88d0*/  BRA.U UP0, `(.L_x_132) ;  /* 0x00000001000c7547 */ /* 0x000fea000b800000 */
[----:B------:R-:W-:-:S13]  /*88e0*/  FSETP.NEU.AND P0, PT, R27, RZ, PT ;  /* 0x000000ff1b00720b */ /* 0x000fda0003f0d000 */
[----:B------:R-:W-:Y:S05]  /*88f0*/  @!P0 EXIT ;  /* 0x000000000000894d */ /* 0x000fea0003800000 */
[----:B------:R-:W-:Y:S05]  /*8900*/  BRA `(.L_x_131) ;  /* 0x00000000002c7947 */ /* 0x000fea0003800000 */
.L_x_132:
[----:B------:R-:W-:Y:S01]  /*8910*/  ISETP.NE.AND P0, PT, R66, RZ, PT ;  /* 0x000000ff4200720c */ /* 0x000fe20003f05270 */
[----:B------:R-:W-:-:S12]  /*8920*/  BSSY.RECONVERGENT B0, `(.L_x_131) ;  /* 0x0000009000007945 */ /* 0x000fd80003800200 */
[----:B------:R-:W-:Y:S05]  /*8930*/  @P0 BRA `(.L_x_133) ;  /* 0x0000000000140947 */ /* 0x000fea0003800000 */
[----:B------:R-:W2:Y:S02]  /*8940*/  LDCU.64 UR4, c[0x0][0x888] ;  /* 0x00011100ff0477ac */ /* 0x000ea40008000a00 */
[----:B--2---:R-:W-:-:S04]  /*8950*/  ISETP.NE.U32.AND P0, PT, RZ, UR4, PT ;  /* 0x00000004ff007c0c */ /* 0x004fc8000bf05070 */
[----:B------:R-:W-:-:S13]  /*8960*/  ISETP.NE.AND.EX P0, PT, RZ, UR5, PT, P0 ;  /* 0x00000005ff007c0c */ /* 0x000fda000bf05300 */
[----:B------:R-:W-:Y:S05]  /*8970*/  @!P0 EXIT ;  /* 0x000000000000894d */ /* 0x000fea0003800000 */
[----:B------:R-:W-:Y:S05]  /*8980*/  BRA `(.L_x_134) ;  /* 0x0000000000087947 */ /* 0x000fea0003800000 */
.L_x_133:
[----:B------:R-:W-:-:S13]  /*8990*/  FSETP.NEU.AND P0, PT, R27, RZ, PT ;  /* 0x000000ff1b00720b */ /* 0x000fda0003f0d000 */
[----:B------:R-:W-:Y:S05]  /*89a0*/  @!P0 EXIT ;  /* 0x000000000000894d */ /* 0x000fea0003800000 */
.L_x_134:
[----:B------:R-:W-:Y:S05]  /*89b0*/  BSYNC.RECONVERGENT B0 ;  /* 0x0000000000007941 */ /* 0x000fea0003800200 */
.L_x_131:
[----:B------:R-:W2:Y:S01]  /*89c0*/  S2UR UR5, SR_CgaCtaId ;  /* 0x00000000000579c3 */ /* 0x000ea20000008800 */
[----:B------:R-:W-:Y:S01]  /*89d0*/  ULEA UR4, UR49, UR48, 0x3 ;  /* 0x0000003031047291 */ /* 0x000fe2000f8e18ff */
[----:B------:R-:W-:-:S04]  /*89e0*/  DEPBAR.LE SB0, 0x0 ;  /* 0x000080000000791a */ /* 0x000fc80000000000 */
[----:B------:R-:W-:-:S04]  /*89f0*/  UIADD3 UR4, UPT, UPT, UR4, 0xa0, URZ ;  /* 0x000000a004047890 */ /* 0x000fc8000fffe0ff */
[----:B--2---:R-:W-:-:S09]  /*8a00*/  UPRMT UR4, UR5, 0x654, UR4 ;  /* 0x0000065405047896 */ /* 0x004fd20008000004 */
[----:B------:R-:W-:Y:S01]  /*8a10*/  SYNCS.ARRIVE.TRANS64.RED.A1T0 RZ, [UR4], RZ ;  /* 0x000000ffffff79a7 */ /* 0x000fe20008100404 */
[----:B------:R-:W-:Y:S05]  /*8a20*/  EXIT ;  /* 0x000000000000794d */ /* 0x000fea0003800000 */
.L_x_25:
[----:B------:R-:W-:Y:S07]  /*8a30*/  MOV R0, UR9 ;  /* 0x0000000900007c02 */ /* 0x000fee0008000f00 */
.L_x_135:
[----:B-1----:R1:W2:Y:S02]  /*8a40*/  SYNCS.PHASECHK.TRANS64.TRYWAIT P0, [R0+URZ+0x40], R5 ;  /* 0x00004005000075a7 */ /* 0x0022a400080011ff */
[----:B--2---:R-:W-:Y:S05]  /*8a50*/  @!P0 NANOSLEEP.SYNCS 0x989680 ;  /* 0x009896800000895d */ /* 0x004fea0003900000 */
[----:B------:R-:W2:Y:S02]  /*8a60*/  @!P0 SYNCS.PHASECHK.TRANS64 P0, [R0+URZ+0x40], R5 ;  /* 0x00004005000085a7 */ /* 0x000ea400080010ff */
[----:B--2---:R-:W-:Y:S05]  /*8a70*/  @!P0 BRA `(.L_x_135) ;  /* 0xfffffffc00f08947 */ /* 0x004fea000383ffff */
[----:B------:R-:W-:Y:S05]  /*8a80*/  BRA `(.L_x_24) ;  /* 0xffffff8c00f87947 */ /* 0x000fea000383ffff */
.L_x_32:
[----:B------:R-:W-:Y:S07]  /*8a90*/  MOV R0, UR9 ;  /* 0x0000000900007c02 */ /* 0x000fee0008000f00 */
.L_x_136:
[----:B-1----:R1:W2:Y:S02]  /*8aa0*/  SYNCS.PHASECHK.TRANS64.TRYWAIT P0, [R0+URZ+0x40], R5 ;  /* 0x00004005000075a7 */ /* 0x0022a400080011ff */
[----:B--2---:R-:W-:Y:S05]  /*8ab0*/  @!P0 NANOSLEEP.SYNCS 0x989680 ;  /* 0x009896800000895d */ /* 0x004fea0003900000 */
[----:B------:R-:W2:Y:S02]  /*8ac0*/  @!P0 SYNCS.PHASECHK.TRANS64 P0, [R0+URZ+0x40], R5 ;  /* 0x00004005000085a7 */ /* 0x000ea400080010ff */
[----:B--2---:R-:W-:Y:S05]  /*8ad0*/  @!P0 BRA `(.L_x_136) ;  /* 0xfffffffc00f08947 */ /* 0x004fea000383ffff */
[----:B------:R-:W-:Y:S05]  /*8ae0*/  BRA `(.L_x_31) ;  /* 0xffffff9400447947 */ /* 0x000fea000383ffff */
.L_x_37:
[----:B------:R-:W-:-:S07]  /*8af0*/  MOV R0, UR31 ;  /* 0x0000001f00007c02 */ /* 0x000fce0008000f00 */
.L_x_137:
[----:B-1----:R1:W2:Y:S02]  /*8b00*/  SYNCS.PHASECHK.TRANS64.TRYWAIT P0, [R0+URZ+0xd0], R4 ;  /* 0x0000d004000075a7 */ /* 0x0022a400080011ff */
[----:B--2---:R-:W-:Y:S05]  /*8b10*/  @!P0 NANOSLEEP.SYNCS 0x989680 ;  /* 0x009896800000895d */ /* 0x004fea0003900000 */
[----:B------:R-:W2:Y:S02]  /*8b20*/  @!P0 SYNCS.PHASECHK.TRANS64 P0, [R0+URZ+0xd0], R4 ;  /* 0x0000d004000085a7 */ /* 0x000ea400080010ff */
[----:B--2---:R-:W-:Y:S05]  /*8b30*/  @!P0 BRA `(.L_x_137) ;  /* 0xfffffffc00f08947 */ /* 0x004fea000383ffff */
[----:B------:R-:W-:Y:S05]  /*8b40*/  BRA `(.L_x_138) ;  /* 0xffffff9800087947 */ /* 0x000fea000383ffff */
.L_x_41:
[----:B------:R-:W-:-:S07]  /*8b50*/  MOV R0, UR4 ;  /* 0x0000000400007c02 */ /* 0x000fce0008000f00 */
.L_x_139:
[----:B-1----:R1:W2:Y:S02]  /*8b60*/  SYNCS.PHASECHK.TRANS64.TRYWAIT P0, [R0+URZ], R2 ;  /* 0x00000002000075a7 */ /* 0x0022a400080011ff */
[----:B--2---:R-:W-:Y:S05]  /*8b70*/  @!P0 NANOSLEEP.SYNCS 0x989680 ;  /* 0x009896800000895d */ /* 0x004fea0003900000 */
[----:B------:R-:W2:Y:S02]  /*8b80*/  @!P0 SYNCS.PHASECHK.TRANS64 P0, [R0+URZ], R2 ;  /* 0x00000002000085a7 */ /* 0x000ea400080010ff */
[----:B--2---:R-:W-:Y:S05]  /*8b90*/  @!P0 BRA `(.L_x_139) ;  /* 0xfffffffc00f08947 */ /* 0x004fea000383ffff */
[----:B------:R-:W-:Y:S05]  /*8ba0*/  BRA `(.L_x_140) ;  /* 0xffffff9c00987947 */ /* 0x000fea000383ffff */
.L_x_42:
[----:B------:R-:W-:-:S07]  /*8bb0*/  MOV R0, UR5 ;  /* 0x0000000500007c02 */ /* 0x000fce0008000f00 */
.L_x_141:
[----:B-1----:R1:W2:Y:S02]  /*8bc0*/  SYNCS.PHASECHK.TRANS64.TRYWAIT P0, [R0+URZ], R3 ;  /* 0x00000003000075a7 */ /* 0x0022a400080011ff */
[----:B--2---:R-:W-:Y:S05]  /*8bd0*/  @!P0 NANOSLEEP.SYNCS 0x989680 ;  /* 0x009896800000895d */ /* 0x004fea0003900000 */
[----:B------:R-:W2:Y:S02]  /*8be0*/  @!P0 SYNCS.PHASECHK.TRANS64 P0, [R0+URZ], R3 ;  /* 0x00000003000085a7 */ /* 0x000ea400080010ff */
[----:B--2---:R-:W-:Y:S05]  /*8bf0*/  @!P0 BRA `(.L_x_141) ;  /* 0xfffffffc00f08947 */ /* 0x004fea000383ffff */
[----:B------:R-:W-:Y:S05]  /*8c00*/  BRA `(.L_x_142) ;  /* 0xffffff9c00a47947 */ /* 0x000fea000383ffff */
.L_x_43:
[----:B------:R-:W-:-:S07]  /*8c10*/  MOV R0, UR5 ;  /* 0x0000000500007c02 */ /* 0x000fce0008000f00 */
.L_x_143:
[----:B-1----:R1:W2:Y:S02]  /*8c20*/  SYNCS.PHASECHK.TRANS64.TRYWAIT P0, [R0+URZ], R3 ;  /* 0x00000003000075a7 */ /* 0x0022a400080011ff */
[----:B--2---:R-:W-:Y:S05]  /*8c30*/  @!P0 NANOSLEEP.SYNCS 0x989680 ;  /* 0x009896800000895d */ /* 0x004fea0003900000 */
[----:B------:R-:W2:Y:S02]  /*8c40*/  @!P0 SYNCS.PHASECHK.TRANS64 P0, [R0+URZ], R3 ;  /* 0x00000003000085a7 */ /* 0x000ea400080010ff */
[----:B--2---:R-:W-:Y:S05]  /*8c50*/  @!P0 BRA `(.L_x_143) ;  /* 0xfffffffc00f08947 */ /* 0x004fea000383ffff */
[----:B------:R-:W-:Y:S05]  /*8c60*/  BRA `(.L_x_144) ;  /* 0xffffff9c00b07947 */ /* 0x000fea000383ffff */
.L_x_44:
[----:B------:R-:W-:-:S07]  /*8c70*/  MOV R0, UR5 ;  /* 0x0000000500007c02 */ /* 0x000fce0008000f00 */
.L_x_145:
[----:B-1----:R1:W2:Y:S02]  /*8c80*/  SYNCS.PHASECHK.TRANS64.TRYWAIT P0, [R0+URZ], R3 ;  /* 0x00000003000075a7 */ /* 0x0022a400080011ff */
[----:B--2---:R-:W-:Y:S05]  /*8c90*/  @!P0 NANOSLEEP.SYNCS 0x989680 ;  /* 0x009896800000895d */ /* 0x004fea0003900000 */
[----:B------:R-:W2:Y:S02]  /*8ca0*/  @!P0 SYNCS.PHASECHK.TRANS64 P0, [R0+URZ], R3 ;  /* 0x00000003000085a7 */ /* 0x000ea400080010ff */
[----:B--2---:R-:W-:Y:S05]  /*8cb0*/  @!P0 BRA `(.L_x_145) ;  /* 0xfffffffc00f08947 */ /* 0x004fea000383ffff */
[----:B------:R-:W-:Y:S05]  /*8cc0*/  BRA `(.L_x_146) ;  /* 0xffffff9c00bc7947 */ /* 0x000fea000383ffff */
.L_x_45:
[----:B------:R-:W-:-:S07]  /*8cd0*/  MOV R0, UR5 ;  /* 0x0000000500007c02 */ /* 0x000fce0008000f00 */
.L_x_147:
[----:B-1----:R1:W2:Y:S02]  /*8ce0*/  SYNCS.PHASECHK.TRANS64.TRYWAIT P0, [R0+URZ], R3 ;  /* 0x00000003000075a7 */ /* 0x0022a400080011ff */
[----:B--2---:R-:W-:Y:S05]  /*8cf0*/  @!P0 NANOSLEEP.SYNCS 0x989680 ;  /* 0x009896800000895d */ /* 0x004fea0003900000 */
[----:B------:R-:W2:Y:S02]  /*8d00*/  @!P0 SYNCS.PHASECHK.TRANS64 P0, [R0+URZ], R3 ;  /* 0x00000003000085a7 */ /* 0x000ea400080010ff */
[----:B--2---:R-:W-:Y:S05]  /*8d10*/  @!P0 BRA `(.L_x_147) ;  /* 0xfffffffc00f08947 */ /* 0x004fea000383ffff */
[----:B------:R-:W-:Y:S05]  /*8d20*/  BRA `(.L_x_148) ;  /* 0xffffff9c00c87947 */ /* 0x000fea000383ffff */
.L_x_46:
[----:B------:R-:W-:-:S07]  /*8d30*/  MOV R0, UR5 ;  /* 0x0000000500007c02 */ /* 0x000fce0008000f00 */
.L_x_149:
[----:B-1----:R1:W2:Y:S02]  /*8d40*/  SYNCS.PHASECHK.TRANS64.TRYWAIT P0, [R0+URZ], R3 ;  /* 0x00000003000075a7 */ /* 0x0022a400080011ff */
[----:B--2---:R-:W-:Y:S05]  /*8d50*/  @!P0 NANOSLEEP.SYNCS 0x989680 ;  /* 0x009896800000895d */ /* 0x004fea0003900000 */
[----:B------:R-:W2:Y:S02]  /*8d60*/  @!P0 SYNCS.PHASECHK.TRANS64 P0, [R0+URZ], R3 ;  /* 0x00000003000085a7 */ /* 0x000ea400080010ff */
[----:B--2---:R-:W-:Y:S05]  /*8d70*/  @!P0 BRA `(.L_x_149) ;  /* 0xfffffffc00f08947 */ /* 0x004fea000383ffff */
[----:B------:R-:W-:Y:S05]  /*8d80*/  BRA `(.L_x_150) ;  /* 0xffffff9c00d47947 */ /* 0x000fea000383ffff */
.L_x_47:
[----:B------:R-:W-:-:S07]  /*8d90*/  MOV R0, UR5 ;  /* 0x0000000500007c02 */ /* 0x000fce0008000f00 */
.L_x_151:
[----:B-1----:R1:W2:Y:S02]  /*8da0*/  SYNCS.PHASECHK.TRANS64.TRYWAIT P0, [R0+URZ], R3 ;  /* 0x00000003000075a7 */ /* 0x0022a400080011ff */
[----:B--2---:R-:W-:Y:S05]  /*8db0*/  @!P0 NANOSLEEP.SYNCS 0x989680 ;  /* 0x009896800000895d */ /* 0x004fea0003900000 */
[----:B------:R-:W2:Y:S02]  /*8dc0*/  @!P0 SYNCS.PHASECHK.TRANS64 P0, [R0+URZ], R3 ;  /* 0x00000003000085a7 */ /* 0x000ea400080010ff */
[----:B--2---:R-:W-:Y:S05]  /*8dd0*/  @!P0 BRA `(.L_x_151) ;  /* 0xfffffffc00f08947 */ /* 0x004fea000383ffff */
[----:B------:R-:W-:Y:S05]  /*8de0*/  BRA `(.L_x_152) ;  /* 0xffffff9c00e07947 */ /* 0x000fea000383ffff */
.L_x_50:
[----:B------:R-:W-:-:S07]  /*8df0*/  MOV R4, UR4 ;  /* 0x0000000400047c02 */ /* 0x000fce0008000f00 */
.L_x_153:
[----:B--2---:R2:W3:Y:S02]  /*8e00*/  SYNCS.PHASECHK.TRANS64.TRYWAIT P1, [R4+URZ+0xd8], R6 ;  /* 0x0000d806040075a7 */ /* 0x0044e400080211ff */
[----:B---3--:R-:W-:Y:S05]  /*8e10*/  @!P1 NANOSLEEP.SYNCS 0x989680 ;  /* 0x009896800000995d */ /* 0x008fea0003900000 */
[----:B------:R-:W3:Y:S02]  /*8e20*/  @!P1 SYNCS.PHASECHK.TRANS64 P1, [R4+URZ+0xd8], R6 ;  /* 0x0000d806040095a7 */ /* 0x000ee400080210ff */
[----:B---3--:R-:W-:Y:S05]  /*8e30*/  @!P1 BRA `(.L_x_153) ;  /* 0xfffffffc00f09947 */ /* 0x008fea000383ffff */
[----:B------:R-:W-:Y:S05]  /*8e40*/  BRA `(.L_x_154) ;  /* 0xffffffa0004c7947 */ /* 0x000fea000383ffff */
.L_x_51:
[----:B--2---:R-:W-:-:S07]  /*8e50*/  MOV R4, UR4 ;  /* 0x0000000400047c02 */ /* 0x004fce0008000f00 */
.L_x_155:
[----:B--2---:R2:W3:Y:S02]  /*8e60*/  SYNCS.PHASECHK.TRANS64.TRYWAIT P1, [R4+URZ+0xd0], R5 ;  /* 0x0000d005040075a7 */ /* 0x0044e400080211ff */
[----:B---3--:R-:W-:Y:S05]  /*8e70*/  @!P1 NANOSLEEP.SYNCS 0x989680 ;  /* 0x009896800000995d */ /* 0x008fea0003900000 */
[----:B------:R-:W3:Y:S02]  /*8e80*/  @!P1 SYNCS.PHASECHK.TRANS64 P1, [R4+URZ+0xd0], R5 ;  /* 0x0000d005040095a7 */ /* 0x000ee400080210ff */
[----:B---3--:R-:W-:Y:S05]  /*8e90*/  @!P1 BRA `(.L_x_155) ;  /* 0xfffffffc00f09947 */ /* 0x008fea000383ffff */
[----:B------:R-:W-:Y:S05]  /*8ea0*/  BRA `(.L_x_156) ;  /* 0xffffffa000547947 */ /* 0x000fea000383ffff */
.L_x_59:
[----:B------:R-:W-:-:S07]  /*8eb0*/  MOV R0, UR20 ;  /* 0x0000001400007c02 */ /* 0x000fce0008000f00 */
.L_x_157:
[----:B--2---:R2:W3:Y:S02]  /*8ec0*/  SYNCS.PHASECHK.TRANS64.TRYWAIT P0, [R0+URZ+0xd0], R4 ;  /* 0x0000d004000075a7 */ /* 0x0044e400080011ff */
[----:B---3--:R-:W-:Y:S05]  /*8ed0*/  @!P0 NANOSLEEP.SYNCS 0x989680 ;  /* 0x009896800000895d */ /* 0x008fea0003900000 */
[----:B------:R-:W3:Y:S02]  /*8ee0*/  @!P0 SYNCS.PHASECHK.TRANS64 P0, [R0+URZ+0xd0], R4 ;  /* 0x0000d004000085a7 */ /* 0x000ee400080010ff */
[----:B---3--:R-:W-:Y:S05]  /*8ef0*/  @!P0 BRA `(.L_x_157) ;  /* 0xfffffffc00f08947 */ /* 0x008fea000383ffff */
[----:B------:R-:W-:Y:S05]  /*8f00*/  BRA `(.L_x_158) ;  /* 0xffffffa400e07947 */ /* 0x000fea000383ffff */
.L_x_60:
[----:B------:R-:W-:-:S07]  /*8f10*/  MOV R4, UR25 ;  /* 0x0000001900047c02 */ /* 0x000fce0008000f00 */
.L_x_159:
[----:B--2---:R2:W3:Y:S02]  /*8f20*/  SYNCS.PHASECHK.TRANS64.TRYWAIT P0, [R4+URZ+0xf0], R0 ;  /* 0x0000f000040075a7 */ /* 0x0044e400080011ff */
[----:B---3--:R-:W-:Y:S05]  /*8f30*/  @!P0 NANOSLEEP.SYNCS 0x989680 ;  /* 0x009896800000895d */ /* 0x008fea0003900000 */
[----:B------:R-:W3:Y:S02]  /*8f40*/  @!P0 SYNCS.PHASECHK.TRANS64 P0, [R4+URZ+0xf0], R0 ;  /* 0x0000f000040085a7 */ /* 0x000ee400080010ff */
[----:B---3--:R-:W-:Y:S05]  /*8f50*/  @!P0 BRA `(.L_x_159) ;  /* 0xfffffffc00f08947 */ /* 0x008fea000383ffff */
[----:B------:R-:W-:Y:S05]  /*8f60*/  BRA `(.L_x_160) ;  /* 0xffffffa400fc7947 */ /* 0x000fea000383ffff */
.L_x_63:
[----:B--2---:R-:W-:Y:S07]  /*8f70*/  MOV R0, UR18 ;  /* 0x0000001200007c02 */ /* 0x004fee0008000f00 */
.L_x_161:
[----:B--2---:R2:W3:Y:S02]  /*8f80*/  SYNCS.PHASECHK.TRANS64.TRYWAIT P0, [R0+URZ], R5 ;  /* 0x00000005000075a7 */ /* 0x0044e400080011ff */
[----:B---3--:R-:W-:Y:S05]  /*8f90*/  @!P0 NANOSLEEP.SYNCS 0x989680 ;  /* 0x009896800000895d */ /* 0x008fea0003900000 */
[----:B------:R-:W3:Y:S02]  /*8fa0*/  @!P0 SYNCS.PHASECHK.TRANS64 P0, [R0+URZ], R5 ;  /* 0x00000005000085a7 */ /* 0x000ee400080010ff */
[----:B---3--:R-:W-:Y:S05]  /*8fb0*/  @!P0 BRA `(.L_x_161) ;  /* 0xfffffffc00f08947 */ /* 0x008fea000383ffff */
[----:B------:R-:W-:Y:S05]  /*8fc0*/  BRA `(.L_x_62) ;  /* 0xffffffa800207947 */ /* 0x000fea000383ffff */
.L_x_66:
[----:B------:R-:W-:-:S07]  /*8fd0*/  MOV R0, UR4 ;  /* 0x0000000400007c02 */ /* 0x000fce0008000f00 */
.L_x_162:
[----:B--2---:R2:W4:Y:S02]  /*8fe0*/  SYNCS.PHASECHK.TRANS64.TRYWAIT P0, [R0+URZ], R2 ;  /* 0x00000002000075a7 */ /* 0x00452400080011ff */
[----:B----4-:R-:W-:Y:S05]  /*8ff0*/  @!P0 NANOSLEEP.SYNCS 0x989680 ;  /* 0x009896800000895d */ /* 0x010fea0003900000 */
[----:B------:R-:W4:Y:S02]  /*9000*/  @!P0 SYNCS.PHASECHK.TRANS64 P0, [R0+URZ], R2 ;  /* 0x00000002000085a7 */ /* 0x000f2400080010ff */
[----:B----4-:R-:W-:Y:S05]  /*9010*/  @!P0 BRA `(.L_x_162) ;  /* 0xfffffffc00f08947 */ /* 0x010fea000383ffff */
[----:B------:R-:W-:Y:S05]  /*9020*/  BRA `(.L_x_163) ;  /* 0xffffffac001c7947 */ /* 0x000fea000383ffff */
.L_x_67:
[----:B------:R-:W-:-:S07]  /*9030*/  MOV R0, UR4 ;  /* 0x0000000400007c02 */ /* 0x000fce0008000f00 */
.L_x_164:
[----:B--2---:R2:W3:Y:S02]  /*9040*/  SYNCS.PHASECHK.TRANS64.TRYWAIT P0, [R0+URZ], R2 ;  /* 0x00000002000075a7 */ /* 0x0044e400080011ff */
[----:B---3--:R-:W-:Y:S05]  /*9050*/  @!P0 NANOSLEEP.SYNCS 0x989680 ;  /* 0x009896800000895d */ /* 0x008fea0003900000 */
[----:B------:R-:W3:Y:S02]  /*9060*/  @!P0 SYNCS.PHASECHK.TRANS64 P0, [R0+URZ], R2 ;  /* 0x00000002000085a7 */ /* 0x000ee400080010ff */
[----:B---3--:R-:W-:Y:S05]  /*9070*/  @!P0 BRA `(.L_x_164) ;  /* 0xfffffffc00f08947 */ /* 0x008fea000383ffff */
[----:B------:R-:W-:Y:S05]  /*9080*/  BRA `(.L_x_165) ;  /* 0xffffffac00287947 */ /* 0x000fea000383ffff */
.L_x_72:
[----:B------:R-:W-:Y:S07]  /*9090*/  MOV R2, UR31 ;  /* 0x0000001f00027c02 */ /* 0x000fee0008000f00 */
.L_x_166:
[----:B-1----:R1:W2:Y:S02]  /*90a0*/  SYNCS.PHASECHK.TRANS64.TRYWAIT P0, [R2+URZ+0xd0], R3 ;  /* 0x0000d003020075a7 */ /* 0x0022a400080011ff */
[----:B--2---:R-:W-:Y:S05]  /*90b0*/  @!P0 NANOSLEEP.SYNCS 0x989680 ;  /* 0x009896800000895d */ /* 0x004fea0003900000 */
[----:B------:R-:W2:Y:S02]  /*90c0*/  @!P0 SYNCS.PHASECHK.TRANS64 P0, [R2+URZ+0xd0], R3 ;  /* 0x0000d003020085a7 */ /* 0x000ea400080010ff */
[----:B--2---:R-:W-:Y:S05]  /*90d0*/  @!P0 BRA `(.L_x_166) ;  /* 0xfffffffc00f08947 */ /* 0x004fea000383ffff */
[----:B------:R-:W-:Y:S05]  /*90e0*/  BRA `(.L_x_167) ;  /* 0xffffffb000787947 */ /* 0x000fea000383ffff */
.L_x_75:
[----:B------:R-:W-:Y:S07]  /*90f0*/  MOV R2, UR31 ;  /* 0x0000001f00027c02 */ /* 0x000fee0008000f00 */
.L_x_168:
[----:B-1----:R1:W2:Y:S02]  /*9100*/  SYNCS.PHASECHK.TRANS64.TRYWAIT P2, [R2+URZ+0xc8], R3 ;  /* 0x0000c803020075a7 */ /* 0x0022a400080411ff */
[----:B--2---:R-:W-:Y:S05]  /*9110*/  @!P2 NANOSLEEP.SYNCS 0x989680 ;  /* 0x009896800000a95d */ /* 0x004fea0003900000 */
[----:B------:R-:W2:Y:S02]  /*9120*/  @!P2 SYNCS.PHASECHK.TRANS64 P2, [R2+URZ+0xc8], R3 ;  /* 0x0000c8030200a5a7 */ /* 0x000ea400080410ff */
[----:B--2---:R-:W-:Y:S05]  /*9130*/  @!P2 BRA `(.L_x_168) ;  /* 0xfffffffc00f0a947 */ /* 0x004fea000383ffff */
[----:B------:R-:W-:Y:S05]  /*9140*/  BRA `(.L_x_74) ;  /* 0xffffffb400dc7947 */ /* 0x000fea000383ffff */
.L_x_78:
[----:B-1----:R-:W-:Y:S07]  /*9150*/  MOV R2, UR31 ;  /* 0x0000001f00027c02 */ /* 0x002fee0008000f00 */
.L_x_169:
[----:B-1----:R1:W2:Y:S02]  /*9160*/  SYNCS.PHASECHK.TRANS64.TRYWAIT P1, [R2+URZ+0xa0], R8 ;  /* 0x0000a008020075a7 */ /* 0x0022a400080211ff */
[----:B--2---:R-:W-:Y:S05]  /*9170*/  @!P1 NANOSLEEP.SYNCS 0x989680 ;  /* 0x009896800000995d */ /* 0x004fea0003900000 */
[----:B------:R-:W2:Y:S02]  /*9180*/  @!P1 SYNCS.PHASECHK.TRANS64 P1, [R2+URZ+0xa0], R8 ;  /* 0x0000a008020095a7 */ /* 0x000ea400080210ff */
[----:B--2---:R-:W-:Y:S05]  /*9190*/  @!P1 BRA `(.L_x_169) ;  /* 0xfffffffc00f09947 */ /* 0x004fea000383ffff */
[----:B------:R-:W-:Y:S05]  /*91a0*/  BRA `(.L_x_170) ;  /* 0xffffffb8006c7947 */ /* 0x000fea000383ffff */
.L_x_79:
[----:B------:R-:W-:Y:S07]  /*91b0*/  MOV R2, UR31 ;  /* 0x0000001f00027c02 */ /* 0x000fee0008000f00 */
.L_x_171:
[----:B-1----:R1:W2:Y:S02]  /*91c0*/  SYNCS.PHASECHK.TRANS64.TRYWAIT P1, [R2+URZ+0xa8], R8 ;  /* 0x0000a808020075a7 */ /* 0x0022a400080211ff */
[----:B--2---:R-:W-:Y:S05]  /*91d0*/  @!P1 NANOSLEEP.SYNCS 0x989680 ;  /* 0x009896800000995d */ /* 0x004fea0003900000 */
[----:B------:R-:W2:Y:S02]  /*91e0*/  @!P1 SYNCS.PHASECHK.TRANS64 P1, [R2+URZ+0xa8], R8 ;  /* 0x0000a808020095a7 */ /* 0x000ea400080210ff */
[----:B--2---:R-:W-:Y:S05]  /*91f0*/  @!P1 BRA `(.L_x_171) ;  /* 0xfffffffc00f09947 */ /* 0x004fea000383ffff */
[----:B------:R-:W-:Y:S05]  /*9200*/  BRA `(.L_x_172) ;  /* 0xffffffb800a47947 */ /* 0x000fea000383ffff */
.L_x_80:
[----:B------:R-:W-:Y:S07]  /*9210*/  MOV R2, UR31 ;  /* 0x0000001f00027c02 */ /* 0x000fee0008000f00 */
.L_x_173:
[----:B-1----:R1:W2:Y:S02]  /*9220*/  SYNCS.PHASECHK.TRANS64.TRYWAIT P1, [R2+URZ+0xb0], R8 ;  /* 0x0000b008020075a7 */ /* 0x0022a400080211ff */
[----:B--2---:R-:W-:Y:S05]  /*9230*/  @!P1 NANOSLEEP.SYNCS 0x989680 ;  /* 0x009896800000995d */ /* 0x004fea0003900000 */
[----:B------:R-:W2:Y:S02]  /*9240*/  @!P1 SYNCS.PHASECHK.TRANS64 P1, [R2+URZ+0xb0], R8 ;  /* 0x0000b008020095a7 */ /* 0x000ea400080210ff */
[----:B--2---:R-:W-:Y:S05]  /*9250*/  @!P1 BRA `(.L_x_173) ;  /* 0xfffffffc00f09947 */ /* 0x004fea000383ffff */
[----:B------:R-:W-:Y:S05]  /*9260*/  BRA `(.L_x_174) ;  /* 0xffffffb800ec7947 */ /* 0x000fea000383ffff */
.L_x_81:
[----:B------:R-:W-:Y:S07]  /*9270*/  MOV R2, UR31 ;  /* 0x0000001f00027c02 */ /* 0x000fee0008000f00 */
.L_x_175:
[----:B-1----:R1:W2:Y:S02]  /*9280*/  SYNCS.PHASECHK.TRANS64.TRYWAIT P0, [R2+URZ+0xb8], R8 ;  /* 0x0000b808020075a7 */ /* 0x0022a400080011ff */
[----:B--2---:R-:W-:Y:S05]  /*9290*/  @!P0 NANOSLEEP.SYNCS 0x989680 ;  /* 0x009896800000895d */ /* 0x004fea0003900000 */
[----:B------:R-:W2:Y:S02]  /*92a0*/  @!P0 SYNCS.PHASECHK.TRANS64 P0, [R2+URZ+0xb8], R8 ;  /* 0x0000b808020085a7 */ /* 0x000ea400080010ff */
[----:B--2---:R-:W-:Y:S05]  /*92b0*/  @!P0 BRA `(.L_x_175) ;  /* 0xfffffffc00f08947 */ /* 0x004fea000383ffff */
[----:B------:R-:W-:Y:S05]  /*92c0*/  BRA `(.L_x_176) ;  /* 0xffffffbc003c7947 */ /* 0x000fea000383ffff */
.L_x_83:
[----:B-1----:R-:W-:-:S07]  /*92d0*/  MOV R0, UR31 ;  /* 0x0000001f00007c02 */ /* 0x002fce0008000f00 */
.L_x_177:
[----:B-1----:R1:W2:Y:S02]  /*92e0*/  SYNCS.PHASECHK.TRANS64.TRYWAIT P0, [R0+URZ+0xa0], R2 ;  /* 0x0000a002000075a7 */ /* 0x0022a400080011ff */
[----:B--2---:R-:W-:Y:S05]  /*92f0*/  @!P0 NANOSLEEP.SYNCS 0x989680 ;  /* 0x009896800000895d */ /* 0x004fea0003900000 */
[----:B------:R-:W2:Y:S02]  /*9300*/  @!P0 SYNCS.PHASECHK.TRANS64 P0, [R0+URZ+0xa0], R2 ;  /* 0x0000a002000085a7 */ /* 0x000ea400080010ff */
[----:B--2---:R-:W-:Y:S05]  /*9310*/  @!P0 BRA `(.L_x_177) ;  /* 0xfffffffc00f08947 */ /* 0x004fea000383ffff */
[----:B------:R-:W-:Y:S05]  /*9320*/  BRA `(.L_x_178) ;  /* 0xffffffbc00a47947 */ /* 0x000fea000383ffff */
.L_x_84:
[----:B-1----:R-:W-:-:S07]  /*9330*/  MOV R0, UR31 ;  /* 0x0000001f00007c02 */ /* 0x002fce0008000f00 */
.L_x_179:
[----:B-1----:R1:W2:Y:S02]  /*9340*/  SYNCS.PHASECHK.TRANS64.TRYWAIT P0, [R0+URZ+0xa8], R2 ;  /* 0x0000a802000075a7 */ /* 0x0022a400080011ff */
[----:B--2---:R-:W-:Y:S05]  /*9350*/  @!P0 NANOSLEEP.SYNCS 0x989680 ;  /* 0x009896800000895d */ /* 0x004fea0003900000 */
[----:B------:R-:W2:Y:S02]  /*9360*/  @!P0 SYNCS.PHASECHK.TRANS64 P0, [R0+URZ+0xa8], R2 ;  /* 0x0000a802000085a7 */ /* 0x000ea400080010ff */
[----:B--2---:R-:W-:Y:S05]  /*9370*/  @!P0 BRA `(.L_x_179) ;  /* 0xfffffffc00f08947 */ /* 0x004fea000383ffff */
[----:B------:R-:W-:Y:S05]  /*9380*/  BRA `(.L_x_180) ;  /* 0xffffffbc00947947 */ /* 0x000fea000383ffff */
.L_x_85:
[----:B-1----:R-:W-:-:S07]  /*9390*/  MOV R0, UR31 ;  /* 0x0000001f00007c02 */ /* 0x002fce0008000f00 */
.L_x_181:
[----:B-1----:R1:W2:Y:S02]  /*93a0*/  SYNCS.PHASECHK.TRANS64.TRYWAIT P0, [R0+URZ+0xb0], R2 ;  /* 0x0000b002000075a7 */ /* 0x0022a400080011ff */
[----:B--2---:R-:W-:Y:S05]  /*93b0*/  @!P0 NANOSLEEP.SYNCS 0x989680 ;  /* 0x009896800000895d */ /* 0x004fea0003900000 */
[----:B------:R-:W2:Y:S02]  /*93c0*/  @!P0 SYNCS.PHASECHK.TRANS64 P0, [R0+URZ+0xb0], R2 ;  /* 0x0000b002000085a7 */ /* 0x000ea400080010ff */
[----:B--2---:R-:W-:Y:S05]  /*93d0*/  @!P0 BRA `(.L_x_181) ;  /* 0xfffffffc00f08947 */ /* 0x004fea000383ffff */
[----:B------:R-:W-:Y:S05]  /*93e0*/  BRA `(.L_x_182) ;  /* 0xffffffbc00847947 */ /* 0x000fea000383ffff */
.L_x_87:
[----:B------:R-:W-:Y:S07]  /*93f0*/  MOV R0, UR48 ;  /* 0x0000003000007c02 */ /* 0x000fee0008000f00 */
.L_x_183:
[----:B-1----:R1:W2:Y:S02]  /*9400*/  SYNCS.PHASECHK.TRANS64.TRYWAIT P0, [R0+URZ+0xd0], R2 ;  /* 0x0000d002000075a7 */ /* 0x0022a400080011ff */
[----:B--2---:R-:W-:Y:S05]  /*9410*/  @!P0 NANOSLEEP.SYNCS 0x989680 ;  /* 0x009896800000895d */ /* 0x004fea0003900000 */
[----:B------:R-:W2:Y:S02]  /*9420*/  @!P0 SYNCS.PHASECHK.TRANS64 P0, [R0+URZ+0xd0], R2 ;  /* 0x0000d002000085a7 */ /* 0x000ea400080010ff */
[----:B--2---:R-:W-:Y:S05]  /*9430*/  @!P0 BRA `(.L_x_183) ;  /* 0xfffffffc00f08947 */ /* 0x004fea000383ffff */
[----:B------:R-:W-:Y:S05]  /*9440*/  BRA `(.L_x_184) ;  /* 0xffffffc000747947 */ /* 0x000fea000383ffff */
.L_x_98:
[----:B-1----:R-:W-:Y:S04]  /*9450*/  MOV R2, UR48 ;  /* 0x0000003000027c02 */ /* 0x002fe80008000f00 */
[----:B------:R1:W3:Y:S03]  /*9460*/  SYNCS.PHASECHK.TRANS64.TRYWAIT P1, [R2+URZ+0x80], R3 ;  /* 0x00008003020075a7 */ /* 0x0002e600080211ff */
[----:B---3--:R-:W-:Y:S05]  /*9470*/  @!P1 NANOSLEEP.SYNCS 0x989680 ;  /* 0x009896800000995d */ /* 0x008fea0003900000 */
[----:B------:R-:W3:Y:S02]  /*9480*/  @!P1 SYNCS.PHASECHK.TRANS64 P1, [R2+URZ+0x80], R3 ;  /* 0x00008003020095a7 */ /* 0x000ee400080210ff */
[----:B---3--:R-:W-:Y:S05]  /*9490*/  @!P1 BRA `(.L_x_98) ;  /* 0xfffffffc00ec9947 */ /* 0x008fea000383ffff */
[----:B------:R-:W-:Y:S05]  /*94a0*/  BRA `(.L_x_97) ;  /* 0xffffffd0002c7947 */ /* 0x000fea000383ffff */
.L_x_100:
[----:B-1----:R1:W4:Y:S02]  /*94b0*/  SYNCS.PHASECHK.TRANS64.TRYWAIT P0, [R70+URZ+0xe0], R0 ;  /* 0x0000e000460075a7 */ /* 0x00232400080011ff */
[----:B----4-:R-:W-:Y:S05]  /*94c0*/  @!P0 NANOSLEEP.SYNCS 0x989680 ;  /* 0x009896800000895d */ /* 0x010fea0003900000 */
[----:B------:R-:W4:Y:S02]  /*94d0*/  @!P0 SYNCS.PHASECHK.TRANS64 P0, [R70+URZ+0xe0], R0 ;  /* 0x0000e000460085a7 */ /* 0x000f2400080010ff */
[----:B----4-:R-:W-:Y:S05]  /*94e0*/  @!P0 BRA `(.L_x_100) ;  /* 0xfffffffc00f08947 */ /* 0x010fea000383ffff */
[----:B------:R-:W-:Y:S05]  /*94f0*/  BRA `(.L_x_99) ;  /* 0xffffffd000507947 */ /* 0x000fea000383ffff */
.L_x_109:
[----:B--2---:R2:W4:Y:S02]  /*9500*/  SYNCS.PHASECHK.TRANS64.TRYWAIT P0, [R4+URZ+0x80], R0 ;  /* 0x00008000040075a7 */ /* 0x00452400080011ff */
[----:B----4-:R-:W-:Y:S05]  /*9510*/  @!P0 NANOSLEEP.SYNCS 0x989680 ;  /* 0x009896800000895d */ /* 0x010fea0003900000 */
[----:B------:R-:W4:Y:S02]  /*9520*/  @!P0 SYNCS.PHASECHK.TRANS64 P0, [R4+URZ+0x80], R0 ;  /* 0x00008000040085a7 */ /* 0x000f2400080010ff */
[----:B----4-:R-:W-:Y:S05]  /*9530*/  @!P0 BRA `(.L_x_109) ;  /* 0xfffffffc00f08947 */ /* 0x010fea000383ffff */
[----:B------:R-:W-:Y:S05]  /*9540*/  BRA `(.L_x_108) ;  /* 0xffffffd800447947 */ /* 0x000fea000383ffff */
.L_x_117:
[----:B-1----:R1:W4:Y:S02]  /*9550*/  SYNCS.PHASECHK.TRANS64.TRYWAIT P0, [R2+URZ+0x80], R4 ;  /* 0x00008004020075a7 */ /* 0x00232400080011ff */
[----:B----4-:R-:W-:Y:S05]  /*9560*/  @!P0 NANOSLEEP.SYNCS 0x989680 ;  /* 0x009896800000895d */ /* 0x010fea0003900000 */
[----:B------:R-:W4:Y:S02]  /*9570*/  @!P0 SYNCS.PHASECHK.TRANS64 P0, [R2+URZ+0x80], R4 ;  /* 0x00008004020085a7 */ /* 0x000f2400080010ff */
[----:B----4-:R-:W-:Y:S05]  /*9580*/  @!P0 BRA `(.L_x_117) ;  /* 0xfffffffc00f08947 */ /* 0x010fea000383ffff */
[----:B------:R-:W-:Y:S05]  /*9590*/  BRA `(.L_x_116) ;  /* 0xffffffe000587947 */ /* 0x000fea000383ffff */
.L_x_125:
[----:B--2---:R2:W4:Y:S02]  /*95a0*/  SYNCS.PHASECHK.TRANS64.TRYWAIT P0, [R3+URZ+0x80], R0 ;  /* 0x00008000030075a7 */ /* 0x00452400080011ff */
[----:B----4-:R-:W-:Y:S05]  /*95b0*/  @!P0 NANOSLEEP.SYNCS 0x989680 ;  /* 0x009896800000895d */ /* 0x010fea0003900000 */
[----:B------:R-:W4:Y:S02]  /*95c0*/  @!P0 SYNCS.PHASECHK.TRANS64 P0, [R3+URZ+0x80], R0 ;  /* 0x00008000030085a7 */ /* 0x000f2400080010ff */
[----:B----4-:R-:W-:Y:S05]  /*95d0*/  @!P0 BRA `(.L_x_125) ;  /* 0xfffffffc00f08947 */ /* 0x010fea000383ffff */
[----:B------:R-:W-:Y:S05]  /*95e0*/  BRA `(.L_x_124) ;  /* 0xffffffe800687947 */ /* 0x000fea000383ffff */
        .weak           $__internal_0_$__cuda_sm10x_tcgen05_guardrail_trap_col_being_dealloced_not_returned_by_alloc
        .type           $__internal_0_$__cuda_sm10x_tcgen05_guardrail_trap_col_being_dealloced_not_returned_by_alloc,@function
        .size           $__internal_0_$__cuda_sm10x_tcgen05_guardrail_trap_col_being_dealloced_not_returned_by_alloc,($__internal_1_$__cuda_sm10x_tcgen05_guardrail_trap_phase_invalid_during_alloc - $__internal_0_$__cuda_sm10x_tcgen05_guardrail_trap_col_being_dealloced_not_returned_by_alloc)
$__internal_0_$__cuda_sm10x_tcgen05_guardrail_trap_col_being_dealloced_not_returned_by_alloc:
[----:B------:R-:W-:Y:S05]  /*95f0*/  BPT.TRAP 0x1 ;  /* 0x000000040000795c */ /* 0x000fea0000300000 */
[----:B------:R-:W-:-:S04]  /*9600*/  HFMA2 R3, -RZ, RZ, 0, 0 ;  /* 0x00000000ff037431 */ /* 0x000fc800000001ff */
[----:B------:R-:W-:Y:S05]  /*9610*/  RET.REL.NODEC R2 `(_ZN7cutlass13device_kernelINS_4conv6kernel13ConvUniversalINS1_16ConvProblemShapeILNS1_8OperatorE0ELi2EEENS1_10collective14CollectiveConvINS1_47MainloopSm100TmaUmmaWarpSpecializedImplicitGemmILS5_0ELi8ELi2ELi1ELi2EN4cute5tupleIJNSA_1CILi2EEENSC_ILi1EEESE_EEEEENSB_IJNSC_ILi64EEENSC_ILi128EEENSB_IJSH_EEEEEENS_6half_tESL_NSA_8TiledMMAINSA_8MMA_AtomIJNSA_20SM100_MMA_F16BF16_SSISL_SL_fLi64ELi128ELNSA_4UMMA5MajorE0ELSQ_0ELNSP_7ScaleInE0ELSR_0EEEEEENSA_6LayoutINSB_IJSE_SE_SE_EEENSB_IJNSC_ILi0EEESW_SW_EEEEENSB_IJNSA_10UnderscoreESZ_SZ_EEEEENS7_6detail27Sm100ImplicitGemmTileTraitsINSA_20SM90_TMA_LOAD_IM2COLENSA_14ComposedLayoutINSA_7SwizzleILi3ELi4ELi3EEENSA_18smem_ptr_flag_bitsILi16EEENSU_INSB_IJNSC_ILi8EEESH_EEENSB_IJSH_SE_EEEEEEEvEENS13_INSA_23SM90_TMA_LOAD_MULTICASTES1E_vEEEENS_8epilogue10collective18CollectiveEpilogueINS1J_23Sm100TmaWarpSpecializedILi4ELi2ELi16ELb1ELb0EEEJSK_NSB_IJNSU_ISH_SE_EENSU_INSC_ILi32EEESE_EEEEESL_NSB_IJNSB_IJlllEEESE_SW_EEESL_S1T_NS1J_6fusion15FusionCallbacksIS1N_NS1U_17LinearCombinationISL_fSL_fLNS_15FloatRoundStyleE2EEESK_S1R_JEEENSA_5SM1004TMEM4LOAD26SM100_TMEM_LOAD_16dp256b4xES14_NS15_INS16_ILi2ELi4ELi3EEES19_NSU_INSB_IJS1A_S1P_EEENSB_IJS1P_SE_EEEEEEENSA_17SM75_U32x4_LDSM_NENSA_21SM90_TMA_STORE_IM2COLES28_NSA_17SM90_U32x4_STSM_NENSA_39AutoVectorizingCopyWithAssumedAlignmentILi128EEEEEEvvEEEEvNT_6ParamsE) ;  /* 0xffffff6802787950 */ /* 0x000fea0003c3ffff */
        .weak           $__internal_1_$__cuda_sm10x_tcgen05_guardrail_trap_phase_invalid_during_alloc
        .type           $__internal_1_$__cuda_sm10x_tcgen05_guardrail_trap_phase_invalid_during_alloc,@function
        .size           $__internal_1_$__cuda_sm10x_tcgen05_guardrail_trap_phase_invalid_during_alloc,($__internal_2_$__cuda_sm10x_tcgen05_guardrail_trap_unallocated_columns_being_dealloced - $__internal_1_$__cuda_sm10x_tcgen05_guardrail_trap_phase_invalid_during_alloc)
$__internal_1_$__cuda_sm10x_tcgen05_guardrail_trap_phase_invalid_during_alloc:
[----:B------:R-:W-:Y:S05]  /*9620*/  BPT.TRAP 0x1 ;  /* 0x000000040000795c */ /* 0x000fea0000300000 */
[----:B------:R-:W-:-:S04]  /*9630*/  MOV R3, 0x0 ;  /* 0x0000000000037802 */ /* 0x000fc80000000f00 */
[----:B------:R-:W-:Y:S05]  /*9640*/  RET.REL.NODEC R2 `(_ZN7cutlass13device_kernelINS_4conv6kernel13ConvUniversalINS1_16ConvProblemShapeILNS1_8OperatorE0ELi2EEENS1_10collective14CollectiveConvINS1_47MainloopSm100TmaUmmaWarpSpecializedImplicitGemmILS5_0ELi8ELi2ELi1ELi2EN4cute5tupleIJNSA_1CILi2EEENSC_ILi1EEESE_EEEEENSB_IJNSC_ILi64EEENSC_ILi128EEENSB_IJSH_EEEEEENS_6half_tESL_NSA_8TiledMMAINSA_8MMA_AtomIJNSA_20SM100_MMA_F16BF16_SSISL_SL_fLi64ELi128ELNSA_4UMMA5MajorE0ELSQ_0ELNSP_7ScaleInE0ELSR_0EEEEEENSA_6LayoutINSB_IJSE_SE_SE_EEENSB_IJNSC_ILi0EEESW_SW_EEEEENSB_IJNSA_10UnderscoreESZ_SZ_EEEEENS7_6detail27Sm100ImplicitGemmTileTraitsINSA_20SM90_TMA_LOAD_IM2COLENSA_14ComposedLayoutINSA_7SwizzleILi3ELi4ELi3EEENSA_18smem_ptr_flag_bitsILi16EEENSU_INSB_IJNSC_ILi8EEESH_EEENSB_IJSH_SE_EEEEEEEvEENS13_INSA_23SM90_TMA_LOAD_MULTICASTES1E_vEEEENS_8epilogue10collective18CollectiveEpilogueINS1J_23Sm100TmaWarpSpecializedILi4ELi2ELi16ELb1ELb0EEEJSK_NSB_IJNSU_ISH_SE_EENSU_INSC_ILi32EEESE_EEEEESL_NSB_IJNSB_IJlllEEESE_SW_EEESL_S1T_NS1J_6fusion15FusionCallbacksIS1N_NS1U_17LinearCombinationISL_fSL_fLNS_15FloatRoundStyleE2EEESK_S1R_JEEENSA_5SM1004TMEM4LOAD26SM100_TMEM_LOAD_16dp256b4xES14_NS15_INS16_ILi2ELi4ELi3EEES19_NSU_INSB_IJS1A_S1P_EEENSB_IJS1P_SE_EEEEEEENSA_17SM75_U32x4_LDSM_NENSA_21SM90_TMA_STORE_IM2COLES28_NSA_17SM90_U32x4_STSM_NENSA_39AutoVectorizingCopyWithAssumedAlignmentILi128EEEEEEvvEEEEvNT_6ParamsE) ;  /* 0xffffff68026c7950 */ /* 0x000fea0003c3ffff */
        .weak           $__internal_2_$__cuda_sm10x_tcgen05_guardrail_trap_unallocated_columns_being_dealloced
        .type           $__internal_2_$__cuda_sm10x_tcgen05_guardrail_trap_unallocated_columns_being_dealloced,@function
        .size           $__internal_2_$__cuda_sm10x_tcgen05_guardrail_trap_unallocated_columns_being_dealloced,(.L_x_186 - $__internal_2_$__cuda_sm10x_tcgen05_guardrail_trap_unallocated_columns_being_dealloced)
$__internal_2_$__cuda_sm10x_tcgen05_guardrail_trap_unallocated_columns_being_dealloced:
[----:B------:R-:W-:Y:S05]  /*9650*/  BPT.TRAP 0x1 ;  /* 0x000000040000795c */ /* 0x000fea0000300000 */
[----:B------:R-:W-:-:S04]  /*9660*/  HFMA2 R3, -RZ, RZ, 0, 0 ;  /* 0x00000000ff037431 */ /* 0x000fc800000001ff */
[----:B------:R-:W-:Y:S05]  /*9670*/  RET.REL.NODEC R2 `(_ZN7cutlass13device_kernelINS_4conv6kernel13ConvUniversalINS1_16ConvProblemShapeILNS1_8OperatorE0ELi2EEENS1_10collective14CollectiveConvINS1_47MainloopSm100TmaUmmaWarpSpecializedImplicitGemmILS5_0ELi8ELi2ELi1ELi2EN4cute5tupleIJNSA_1CILi2EEENSC_ILi1EEESE_EEEEENSB_IJNSC_ILi64EEENSC_ILi128EEENSB_IJSH_EEEEEENS_6half_tESL_NSA_8TiledMMAINSA_8MMA_AtomIJNSA_20SM100_MMA_F16BF16_SSISL_SL_fLi64ELi128ELNSA_4UMMA5MajorE0ELSQ_0ELNSP_7ScaleInE0ELSR_0EEEEEENSA_6LayoutINSB_IJSE_SE_SE_EEENSB_IJNSC_ILi0EEESW_SW_EEEEENSB_IJNSA_10UnderscoreESZ_SZ_EEEEENS7_6detail27Sm100ImplicitGemmTileTraitsINSA_20SM90_TMA_LOAD_IM2COLENSA_14ComposedLayoutINSA_7SwizzleILi3ELi4ELi3EEENSA_18smem_ptr_flag_bitsILi16EEENSU_INSB_IJNSC_ILi8EEESH_EEENSB_IJSH_SE_EEEEEEEvEENS13_INSA_23SM90_TMA_LOAD_MULTICASTES1E_vEEEENS_8epilogue10collective18CollectiveEpilogueINS1J_23Sm100TmaWarpSpecializedILi4ELi2ELi16ELb1ELb0EEEJSK_NSB_IJNSU_ISH_SE_EENSU_INSC_ILi32EEESE_EEEEESL_NSB_IJNSB_IJlllEEESE_SW_EEESL_S1T_NS1J_6fusion15FusionCallbacksIS1N_NS1U_17LinearCombinationISL_fSL_fLNS_15FloatRoundStyleE2EEESK_S1R_JEEENSA_5SM1004TMEM4LOAD26SM100_TMEM_LOAD_16dp256b4xES14_NS15_INS16_ILi2ELi4ELi3EEES19_NSU_INSB_IJS1A_S1P_EEENSB_IJS1P_SE_EEEEEEENSA_17SM75_U32x4_LDSM_NENSA_21SM90_TMA_STORE_IM2COLES28_NSA_17SM90_U32x4_STSM_NENSA_39AutoVectorizingCopyWithAssumedAlignmentILi128EEEEEEvvEEEEvNT_6ParamsE) ;  /* 0xffffff6802607950 */ /* 0x000fea0003c3ffff */
.L_x_185:
[----:B------:R-:W-:-:S00]  /*9680*/  BRA `(.L_x_185) ;  /* 0xfffffffc00fc7947 */ /* 0x000fc0000383ffff */
[----:B------:R-:W-:-:S00]  /*9690*/  NOP ;  /* 0x0000000000007918 */ /* 0x000fc00000000000 */
        /* <DEDUP_REMOVED lines=14> */
.L_x_186:


//--------------------- .nv.global.init           --------------------------
	.section	.nv.global.init,"aw",@progbits
.nv.global.init:
	.type		$str$29,@object
	.size		$str$29,($str$30 - $str$29)
$str$29:
        /*0000*/ 	.byte	0x28, 0x61, 0x64, 0x64, 0x72, 0x65, 0x73, 0x73, 0x20, 0x26, 0x20, 0x6d, 0x61, 0x73, 0x6b, 0x29
        /*0010*/ 	.byte	0x20, 0x3d, 0x3d, 0x20, 0x30, 0x00
	.type		$str$30,@object
	.size		$str$30,($str$28 - $str$30)
$str$30:
        /*0016*/ 	.byte	0x2f, 0x74, 0x6d, 0x70, 0x2f, 0x63, 0x75, 0x74, 0x6c, 0x61, 0x73, 0x73, 0x5f, 0x73, 0x77, 0x65
        /*0026*/ 	.byte	0x65, 0x70, 0x5f, 0x73, 0x72, 0x63, 0x2f, 0x69, 0x6e, 0x63, 0x6c, 0x75, 0x64, 0x65, 0x2f, 0x63
        /*0036*/ 	.byte	0x75, 0x74, 0x65, 0x2f, 0x70, 0x6f, 0x69, 0x6e, 0x74, 0x65, 0x72, 0x5f, 0x66, 0x6c, 0x61, 0x67
        /*0046*/ 	.byte	0x67, 0x65, 0x64, 0x2e, 0x68, 0x70, 0x70, 0x00
	.type		$str$28,@object
	.size		$str$28,($str$27 - $str$28)
$str$28:
        /*004e*/ 	.byte	0x2f, 0x74, 0x6d, 0x70, 0x2f, 0x63, 0x75, 0x74, 0x6c, 0x61, 0x73, 0x73, 0x5f, 0x73, 0x77, 0x65
        /*005e*/ 	.byte	0x65, 0x70, 0x5f, 0x73, 0x72, 0x63, 0x2f, 0x69, 0x6e, 0x63, 0x6c, 0x75, 0x64, 0x65, 0x2f, 0x63
        /*006e*/ 	.byte	0x75, 0x74, 0x65, 0x2f, 0x61, 0x74, 0x6f, 0x6d, 0x2f, 0x63, 0x6f, 0x70, 0x79, 0x5f, 0x74, 0x72
        /*007e*/ 	.byte	0x61, 0x69, 0x74, 0x73, 0x5f, 0x73, 0x6d, 0x31, 0x30, 0x30, 0x2e, 0x68, 0x70, 0x70, 0x00
	.type		$str$27,@object
	.size		$str$27,(__unnamed_1 - $str$27)
$str$27:
        /*008d*/ 	.byte	0x28, 0x28, 0x75, 0x69, 0x6e, 0x74, 0x33, 0x32, 0x5f, 0x74, 0x28, 0x74, 0x68, 0x72, 0x65, 0x61
        /*009d*/ 	.byte	0x64, 0x49, 0x64, 0x78, 0x2e, 0x78, 0x29, 0x20, 0x2f, 0x20, 0x33, 0x32, 0x29, 0x20, 0x25, 0x20
        /*00ad*/ 	.byte	0x34, 0x29, 0x20, 0x3d, 0x3d, 0x20, 0x28, 0x28, 0x28, 0x74, 0x6d, 0x65, 0x6d, 0x5f, 0x61, 0x64
        /*00bd*/ 	.byte	0x64, 0x72, 0x20, 0x3e, 0x3e, 0x20, 0x31, 0x36, 0x29, 0x20, 0x2f, 0x20, 0x33, 0x32, 0x29, 0x20
        /*00cd*/ 	.byte	0x25, 0x20, 0x34, 0x29, 0x00
	.type		__unnamed_1,@object
	.size		__unnamed_1,(__unnamed_2 - __unnamed_1)
__unnamed_1:
        /*00d2*/ 	.byte	0x61, 0x75, 0x74, 0x6f, 0x20, 0x63, 0x75, 0x74, 0x65, 0x3a, 0x3a, 0x61, 0x73, 0x5f, 0x70, 0x6f
        /* <DEDUP_REMOVED lines=24> */
        /*0262*/ 	.byte	0x3e, 0x3e, 0x3e, 0x5d, 0x00
	.type		__unnamed_2,@object
	.size		__unnamed_2,(.L_2 - __unnamed_2)
__unnamed_2:
        /* <DEDUP_REMOVED lines=46> */
.L_2:


//--------------------- .nv.shared._ZN7cutlass13device_kernelINS_4conv6kernel13ConvUniversalINS1_16ConvProblemShapeILNS1_8OperatorE0ELi2EEENS1_10collective14CollectiveConvINS1_47MainloopSm100TmaUmmaWarpSpecializedImplicitGemmILS5_0ELi8ELi2ELi1ELi2EN4cute5tupleIJNSA_1CILi2EEENSC_ILi1EEESE_EEEEENSB_IJNSC_ILi64EEENSC_ILi128EEENSB_IJSH_EEEEEENS_6half_tESL_NSA_8TiledMMAINSA_8MMA_AtomIJNSA_20SM100_MMA_F16BF16_SSISL_SL_fLi64ELi128ELNSA_4UMMA5MajorE0ELSQ_0ELNSP_7ScaleInE0ELSR_0EEEEEENSA_6LayoutINSB_IJSE_SE_SE_EEENSB_IJNSC_ILi0EEESW_SW_EEEEENSB_IJNSA_10UnderscoreESZ_SZ_EEEEENS7_6detail27Sm100ImplicitGemmTileTraitsINSA_20SM90_TMA_LOAD_IM2COLENSA_14ComposedLayoutINSA_7SwizzleILi3ELi4ELi3EEENSA_18smem_ptr_flag_bitsILi16EEENSU_INSB_IJNSC_ILi8EEESH_EEENSB_IJSH_SE_EEEEEEEvEENS13_INSA_23SM90_TMA_LOAD_MULTICASTES1E_vEEEENS_8epilogue10collective18CollectiveEpilogueINS1J_23Sm100TmaWarpSpecializedILi4ELi2ELi16ELb1ELb0EEEJSK_NSB_IJNSU_ISH_SE_EENSU_INSC_ILi32EEESE_EEEEESL_NSB_IJNSB_IJlllEEESE_SW_EEESL_S1T_NS1J_6fusion15FusionCallbacksIS1N_NS1U_17LinearCombinationISL_fSL_fLNS_15FloatRoundStyleE2EEESK_S1R_JEEENSA_5SM1004TMEM4LOAD26SM100_TMEM_LOAD_16dp256b4xES14_NS15_INS16_ILi2ELi4ELi3EEES19_NSU_INSB_IJS1A_S1P_EEENSB_IJS1P_SE_EEEEEEENSA_17SM75_U32x4_LDSM_NENSA_21SM90_TMA_STORE_IM2COLES28_NSA_17SM90_U32x4_STSM_NENSA_39AutoVectorizingCopyWithAssumedAlignmentILi128EEEEEEvvEEEEvNT_6ParamsE --------------------------
	.section	.nv.shared._ZN7cutlass13device_kernelINS_4conv6kernel13ConvUniversalINS1_16ConvProblemShapeILNS1_8OperatorE0ELi2EEENS1_10collective14CollectiveConvINS1_47MainloopSm100TmaUmmaWarpSpecializedImplicitGemmILS5_0ELi8ELi2ELi1ELi2EN4cute5tupleIJNSA_1CILi2EEENSC_ILi1EEESE_EEEEENSB_IJNSC_ILi64EEENSC_ILi128EEENSB_IJSH_EEEEEENS_6half_tESL_NSA_8TiledMMAINSA_8MMA_AtomIJNSA_20SM100_MMA_F16BF16_SSISL_SL_fLi64ELi128ELNSA_4UMMA5MajorE0ELSQ_0ELNSP_7ScaleInE0ELSR_0EEEEEENSA_6LayoutINSB_IJSE_SE_SE_EEENSB_IJNSC_ILi0EEESW_SW_EEEEENSB_IJNSA_10UnderscoreESZ_SZ_EEEEENS7_6detail27Sm100ImplicitGemmTileTraitsINSA_20SM90_TMA_LOAD_IM2COLENSA_14ComposedLayoutINSA_7SwizzleILi3ELi4ELi3EEENSA_18smem_ptr_flag_bitsILi16EEENSU_INSB_IJNSC_ILi8EEESH_EEENSB_IJSH_SE_EEEEEEEvEENS13_INSA_23SM90_TMA_LOAD_MULTICASTES1E_vEEEENS_8epilogue10collective18CollectiveEpilogueINS1J_23Sm100TmaWarpSpecializedILi4ELi2ELi16ELb1ELb0EEEJSK_NSB_IJNSU_ISH_SE_EENSU_INSC_ILi32EEESE_EEEEESL_NSB_IJNSB_IJlllEEESE_SW_EEESL_S1T_NS1J_6fusion15FusionCallbacksIS1N_NS1U_17LinearCombinationISL_fSL_fLNS_15FloatRoundStyleE2EEESK_S1R_JEEENSA_5SM1004TMEM4LOAD26SM100_TMEM_LOAD_16dp256b4xES14_NS15_INS16_ILi2ELi4ELi3EEES19_NSU_INSB_IJS1A_S1P_EEENSB_IJS1P_SE_EEEEEEENSA_17SM75_U32x4_LDSM_NENSA_21SM90_TMA_STORE_IM2COLES28_NSA_17SM90_U32x4_STSM_NENSA_39AutoVectorizingCopyWithAssumedAlignmentILi128EEEEEEvvEEEEvNT_6ParamsE,"aw",@nobits
	.sectionflags	@""
	.align	16
	.zero		1024


//--------------------- .nv.shared.reserved.0     --------------------------
	.section	.nv.shared.reserved.0,"aw",@nobits
	.weak		__nv_reservedSMEM_offset_0_alias
	.size		__nv_reservedSMEM_offset_0_alias, 0, 64
	.other		__nv_reservedSMEM_offset_0_alias,@"STO_CUDA_RESERVED_SHARED STV_DEFAULT"
__nv_reservedSMEM_offset_0_alias:
	.zero		0
.nv.shared.reserved.0:
	.zero		64
	.weak		__nv_reservedSMEM_tcgen05_partition
	.type		__nv_reservedSMEM_tcgen05_partition,@object
	.size		__nv_reservedSMEM_tcgen05_partition,(.L_0 - __nv_reservedSMEM_tcgen05_partition)
__nv_reservedSMEM_tcgen05_partition:
	.zero		32
.L_0:


//--------------------- .nv.global                --------------------------
	.section	.nv.global,"aw",@nobits
.nv.global:
	.type		_ZN39_INTERNAL_c8a12229_4_k_cu_6fd1dfda_42074cute1_E,@object
	.size		_ZN39_INTERNAL_c8a12229_4_k_cu_6fd1dfda_42074cute1_E,(_ZN39_INTERNAL_c8a12229_4_k_cu_6fd1dfda_42074cuda3std3__45__cpo6cbeginE - _ZN39_INTERNAL_c8a12229_4_k_cu_6fd1dfda_42074cute1_E)
_ZN39_INTERNAL_c8a12229_4_k_cu_6fd1dfda_42074cute1_E:
	.zero		1
	.type		_ZN39_INTERNAL_c8a12229_4_k_cu_6fd1dfda_42074cuda3std3__45__cpo6cbeginE,@object
	.size		_ZN39_INTERNAL_c8a12229_4_k_cu_6fd1dfda_42074cuda3std3__45__cpo6cbeginE,(_ZN39_INTERNAL_c8a12229_4_k_cu_6fd1dfda_42074cuda3std3__48in_placeE - _ZN39_INTERNAL_c8a12229_4_k_cu_6fd1dfda_42074cuda3std3__45__cpo6cbeginE)
_ZN39_INTERNAL_c8a12229_4_k_cu_6fd1dfda_42074cuda3std3__45__cpo6cbeginE:
	.zero		1
	.type		_ZN39_INTERNAL_c8a12229_4_k_cu_6fd1dfda_42074cuda3std3__48in_placeE,@object
	.size		_ZN39_INTERNAL_c8a12229_4_k_cu_6fd1dfda_42074cuda3std3__48in_placeE,(_ZN39_INTERNAL_c8a12229_4_k_cu_6fd1dfda_42074cuda3std6ranges3__45__cpo9iter_moveE - _ZN39_INTERNAL_c8a12229_4_k_cu_6fd1dfda_42074cuda3std3__48in_placeE)
_ZN39_INTERNAL_c8a12229_4_k_cu_6fd1dfda_42074cuda3std3__48in_placeE:
	.zero		1
	.type		_ZN39_INTERNAL_c8a12229_4_k_cu_6fd1dfda_42074cuda3std6ranges3__45__cpo9iter_moveE,@object
	.size		_ZN39_INTERNAL_c8a12229_4_k_cu_6fd1dfda_42074cuda3std6ranges3__45__cpo9iter_moveE,(_ZN39_INTERNAL_c8a12229_4_k_cu_6fd1dfda_42074cuda3std3__45__cpo5beginE - _ZN39_INTERNAL_c8a12229_4_k_cu_6fd1dfda_42074cuda3std6ranges3__45__cpo9iter_moveE)
_ZN39_INTERNAL_c8a12229_4_k_cu_6fd1dfda_42074cuda3std6ranges3__45__cpo9iter_moveE:
	.zero		1
	.type		_ZN39_INTERNAL_c8a12229_4_k_cu_6fd1dfda_42074cuda3std3__45__cpo5beginE,@object
	.size		_ZN39_INTERNAL_c8a12229_4_k_cu_6fd1dfda_42074cuda3std3__45__cpo5beginE,(_ZN39_INTERNAL_c8a12229_4_k_cu_6fd1dfda_42074cuda3std3__441_GLOBAL__N__c8a12229_4_k_cu_6fd1dfda_42076ignoreE - _ZN39_INTERNAL_c8a12229_4_k_cu_6fd1dfda_42074cuda3std3__45__cpo5beginE)
_ZN39_INTERNAL_c8a12229_4_k_cu_6fd1dfda_42074cuda3std3__45__cpo5beginE:
	.zero		1
	.type		_ZN39_INTERNAL_c8a12229_4_k_cu_6fd1dfda_42074cuda3std3__441_GLOBAL__N__c8a12229_4_k_cu_6fd1dfda_42076ignoreE,@object
	.size		_ZN39_INTERNAL_c8a12229_4_k_cu_6fd1dfda_42074cuda3std3__441_GLOBAL__N__c8a12229_4_k_cu_6fd1dfda_42076ignoreE,(_ZN39_INTERNAL_c8a12229_4_k_cu_6fd1dfda_42074cute7productE - _ZN39_INTERNAL_c8a12229_4_k_cu_6fd1dfda_42074cuda3std3__441_GLOBAL__N__c8a12229_4_k_cu_6fd1dfda_42076ignoreE)
_ZN39_INTERNAL_c8a12229_4_k_cu_6fd1dfda_42074cuda3std3__441_GLOBAL__N__c8a12229_4_k_cu_6fd1dfda_42076ignoreE:
	.zero		1
	.type		_ZN39_INTERNAL_c8a12229_4_k_cu_6fd1dfda_42074cute7productE,@object
	.size		_ZN39_INTERNAL_c8a12229_4_k_cu_6fd1dfda_42074cute7productE,(_ZN39_INTERNAL_c8a12229_4_k_cu_6fd1dfda_42074cuda3std3__45__cpo3endE - _ZN39_INTERNAL_c8a12229_4_k_cu_6fd1dfda_42074cute7productE)
_ZN39_INTERNAL_c8a12229_4_k_cu_6fd1dfda_42074cute7productE:
	.zero		1
	.type		_ZN39_INTERNAL_c8a12229_4_k_cu_6fd1dfda_42074cuda3std3__45__cpo3endE,@object
	.size		_ZN39_INTERNAL_c8a12229_4_k_cu_6fd1dfda_42074cuda3std3__45__cpo3endE,(_ZN39_INTERNAL_c8a12229_4_k_cu_6fd1dfda_42074cuda3std3__419piecewise_constructE - _ZN39_INTERNAL_c8a12229_4_k_cu_6fd1dfda_42074cuda3std3__45__cpo3endE)
_ZN39_INTERNAL_c8a12229_4_k_cu_6fd1dfda_42074cuda3std3__45__cpo3endE:
	.zero		1
	.type		_ZN39_INTERNAL_c8a12229_4_k_cu_6fd1dfda_42074cuda3std3__419piecewise_constructE,@object
	.size		_ZN39_INTERNAL_c8a12229_4_k_cu_6fd1dfda_42074cuda3std3__419piecewise_constructE,(_ZN39_INTERNAL_c8a12229_4_k_cu_6fd1dfda_42074cuda3std3__45__cpo4cendE - _ZN39_INTERNAL_c8a12229_4_k_cu_6fd1dfda_42074cuda3std3__419piecewise_constructE)
_ZN39_INTERNAL_c8a12229_4_k_cu_6fd1dfda_42074cuda3std3__419piecewise_constructE:
	.zero		1
	.type		_ZN39_INTERNAL_c8a12229_4_k_cu_6fd1dfda_42074cuda3std3__45__cpo4cendE,@object
	.size		_ZN39_INTERNAL_c8a12229_4_k_cu_6fd1dfda_42074cuda3std3__45__cpo4cendE,(_ZN39_INTERNAL_c8a12229_4_k_cu_6fd1dfda_42074cuda3std6ranges3__45__cpo4swapE - _ZN39_INTERNAL_c8a12229_4_k_cu_6fd1dfda_42074cuda3std3__45__cpo4cendE)
_ZN39_INTERNAL_c8a12229_4_k_cu_6fd1dfda_42074cuda3std3__45__cpo4cendE:
	.zero		1
	.type		_ZN39_INTERNAL_c8a12229_4_k_cu_6fd1dfda_42074cuda3std6ranges3__45__cpo4swapE,@object
	.size		_ZN39_INTERNAL_c8a12229_4_k_cu_6fd1dfda_42074cuda3std6ranges3__45__cpo4swapE,(.L_10 - _ZN39_INTERNAL_c8a12229_4_k_cu_6fd1dfda_42074cuda3std6ranges3__45__cpo4swapE)
_ZN39_INTERNAL_c8a12229_4_k_cu_6fd1dfda_42074cuda3std6ranges3__45__cpo4swapE:
	.zero		1
.L_10:


//--------------------- .nv.constant0._ZN7cutlass13device_kernelINS_4conv6kernel13ConvUniversalINS1_16ConvProblemShapeILNS1_8OperatorE0ELi2EEENS1_10collective14CollectiveConvINS1_47MainloopSm100TmaUmmaWarpSpecializedImplicitGemmILS5_0ELi8ELi2ELi1ELi2EN4cute5tupleIJNSA_1CILi2EEENSC_ILi1EEESE_EEEEENSB_IJNSC_ILi64EEENSC_ILi128EEENSB_IJSH_EEEEEENS_6half_tESL_NSA_8TiledMMAINSA_8MMA_AtomIJNSA_20SM100_MMA_F16BF16_SSISL_SL_fLi64ELi128ELNSA_4UMMA5MajorE0ELSQ_0ELNSP_7ScaleInE0ELSR_0EEEEEENSA_6LayoutINSB_IJSE_SE_SE_EEENSB_IJNSC_ILi0EEESW_SW_EEEEENSB_IJNSA_10UnderscoreESZ_SZ_EEEEENS7_6detail27Sm100ImplicitGemmTileTraitsINSA_20SM90_TMA_LOAD_IM2COLENSA_14ComposedLayoutINSA_7SwizzleILi3ELi4ELi3EEENSA_18smem_ptr_flag_bitsILi16EEENSU_INSB_IJNSC_ILi8EEESH_EEENSB_IJSH_SE_EEEEEEEvEENS13_INSA_23SM90_TMA_LOAD_MULTICASTES1E_vEEEENS_8epilogue10collective18CollectiveEpilogueINS1J_23Sm100TmaWarpSpecializedILi4ELi2ELi16ELb1ELb0EEEJSK_NSB_IJNSU_ISH_SE_EENSU_INSC_ILi32EEESE_EEEEESL_NSB_IJNSB_IJlllEEESE_SW_EEESL_S1T_NS1J_6fusion15FusionCallbacksIS1N_NS1U_17LinearCombinationISL_fSL_fLNS_15FloatRoundStyleE2EEESK_S1R_JEEENSA_5SM1004TMEM4LOAD26SM100_TMEM_LOAD_16dp256b4xES14_NS15_INS16_ILi2ELi4ELi3EEES19_NSU_INSB_IJS1A_S1P_EEENSB_IJS1P_SE_EEEEEEENSA_17SM75_U32x4_LDSM_NENSA_21SM90_TMA_STORE_IM2COLES28_NSA_17SM90_U32x4_STSM_NENSA_39AutoVectorizingCopyWithAssumedAlignmentILi128EEEEEEvvEEEEvNT_6ParamsE --------------------------
	.section	.nv.constant0._ZN7cutlass13device_kernelINS_4conv6kernel13ConvUniversalINS1_16ConvProblemShapeILNS1_8OperatorE0ELi2EEENS1_10collective14CollectiveConvINS1_47MainloopSm100TmaUmmaWarpSpecializedImplicitGemmILS5_0ELi8ELi2ELi1ELi2EN4cute5tupleIJNSA_1CILi2EEENSC_ILi1EEESE_EEEEENSB_IJNSC_ILi64EEENSC_ILi128EEENSB_IJSH_EEEEEENS_6half_tESL_NSA_8TiledMMAINSA_8MMA_AtomIJNSA_20SM100_MMA_F16BF16_SSISL_SL_fLi64ELi128ELNSA_4UMMA5MajorE0ELSQ_0ELNSP_7ScaleInE0ELSR_0EEEEEENSA_6LayoutINSB_IJSE_SE_SE_EEENSB_IJNSC_ILi0EEESW_SW_EEEEENSB_IJNSA_10UnderscoreESZ_SZ_EEEEENS7_6detail27Sm100ImplicitGemmTileTraitsINSA_20SM90_TMA_LOAD_IM2COLENSA_14ComposedLayoutINSA_7SwizzleILi3ELi4ELi3EEENSA_18smem_ptr_flag_bitsILi16EEENSU_INSB_IJNSC_ILi8EEESH_EEENSB_IJSH_SE_EEEEEEEvEENS13_INSA_23SM90_TMA_LOAD_MULTICASTES1E_vEEEENS_8epilogue10collective18CollectiveEpilogueINS1J_23Sm100TmaWarpSpecializedILi4ELi2ELi16ELb1ELb0EEEJSK_NSB_IJNSU_ISH_SE_EENSU_INSC_ILi32EEESE_EEEEESL_NSB_IJNSB_IJlllEEESE_SW_EEESL_S1T_NS1J_6fusion15FusionCallbacksIS1N_NS1U_17LinearCombinationISL_fSL_fLNS_15FloatRoundStyleE2EEESK_S1R_JEEENSA_5SM1004TMEM4LOAD26SM100_TMEM_LOAD_16dp256b4xES14_NS15_INS16_ILi2ELi4ELi3EEES19_NSU_INSB_IJS1A_S1P_EEENSB_IJS1P_SE_EEEEEEENSA_17SM75_U32x4_LDSM_NENSA_21SM90_TMA_STORE_IM2COLES28_NSA_17SM90_U32x4_STSM_NENSA_39AutoVectorizingCopyWithAssumedAlignmentILi128EEEEEEvvEEEEvNT_6ParamsE,"a",@progbits
	.sectionflags	@""
	.align	4
.nv.constant0._ZN7cutlass13device_kernelINS_4conv6kernel13ConvUniversalINS1_16ConvProblemShapeILNS1_8OperatorE0ELi2EEENS1_10collective14CollectiveConvINS1_47MainloopSm100TmaUmmaWarpSpecializedImplicitGemmILS5_0ELi8ELi2ELi1ELi2EN4cute5tupleIJNSA_1CILi2EEENSC_ILi1EEESE_EEEEENSB_IJNSC_ILi64EEENSC_ILi128EEENSB_IJSH_EEEEEENS_6half_tESL_NSA_8TiledMMAINSA_8MMA_AtomIJNSA_20SM100_MMA_F16BF16_SSISL_SL_fLi64ELi128ELNSA_4UMMA5MajorE0ELSQ_0ELNSP_7ScaleInE0ELSR_0EEEEEENSA_6LayoutINSB_IJSE_SE_SE_EEENSB_IJNSC_ILi0EEESW_SW_EEEEENSB_IJNSA_10UnderscoreESZ_SZ_EEEEENS7_6detail27Sm100ImplicitGemmTileTraitsINSA_20SM90_TMA_LOAD_IM2COLENSA_14ComposedLayoutINSA_7SwizzleILi3ELi4ELi3EEENSA_18smem_ptr_flag_bitsILi16EEENSU_INSB_IJNSC_ILi8EEESH_EEENSB_IJSH_SE_EEEEEEEvEENS13_INSA_23SM90_TMA_LOAD_MULTICASTES1E_vEEEENS_8epilogue10collective18CollectiveEpilogueINS1J_23Sm100TmaWarpSpecializedILi4ELi2ELi16ELb1ELb0EEEJSK_NSB_IJNSU_ISH_SE_EENSU_INSC_ILi32EEESE_EEEEESL_NSB_IJNSB_IJlllEEESE_SW_EEESL_S1T_NS1J_6fusion15FusionCallbacksIS1N_NS1U_17LinearCombinationISL_fSL_fLNS_15FloatRoundStyleE2EEESK_S1R_JEEENSA_5SM1004TMEM4LOAD26SM100_TMEM_LOAD_16dp256b4xES14_NS15_INS16_ILi2ELi4ELi3EEES19_NSU_INSB_IJS1A_S1P_EEENSB_IJS1P_SE_EEEEEEENSA_17SM75_U32x4_LDSM_NENSA_21SM90_TMA_STORE_IM2COLES28_NSA_17SM90_U32x4_STSM_NENSA_39AutoVectorizingCopyWithAssumedAlignmentILi128EEEEEEvvEEEEvNT_6ParamsE:
	.zero		2944


//--------------------- SYMBOLS --------------------------

	.type		.nv.reservedSmem.offset0,@object
	.size		.nv.reservedSmem.offset0,0x4
	.type		.nv.reservedSmem.cap,@object
	.size		.nv.reservedSmem.cap,0x4
	.type		__assertfail,@function
